//
// Generated by NVIDIA NVVM Compiler
//
// Compiler Build ID: CL-36424714
// Cuda compilation tools, release 13.0, V13.0.88
// Based on NVVM 20.0.0
//

.version 9.0
.target sm_100
.address_size 64

	// .globl	_Z12renderKernelPhiif
.global .align 4 .b8 __cudart_i2opi_f[24] = {65, 144, 67, 60, 153, 149, 98, 219, 192, 221, 52, 245, 209, 87, 39, 252, 41, 21, 68, 78, 110, 131, 249, 162};

.visible .entry _Z12renderKernelPhiif(
	.param .u64 .ptr .align 1 _Z12renderKernelPhiif_param_0,
	.param .u32 _Z12renderKernelPhiif_param_1,
	.param .u32 _Z12renderKernelPhiif_param_2,
	.param .f32 _Z12renderKernelPhiif_param_3
)
{
	.local .align 4 .b8 	__local_depot0[28];
	.reg .b64 	%SP;
	.reg .b64 	%SPL;
	.reg .pred 	%p<25>;
	.reg .b16 	%rs<14>;
	.reg .b32 	%r<100>;
	.reg .b32 	%f<177>;
	.reg .b64 	%rd<43>;
	.reg .b64 	%fd<5>;

	mov.u64 	%SPL, __local_depot0;
	ld.param.u64 	%rd16, [_Z12renderKernelPhiif_param_0];
	ld.param.u32 	%r33, [_Z12renderKernelPhiif_param_1];
	ld.param.u32 	%r35, [_Z12renderKernelPhiif_param_2];
	ld.param.f32 	%f23, [_Z12renderKernelPhiif_param_3];
	add.u64 	%rd1, %SPL, 0;
	mov.u32 	%r36, %ctaid.x;
	mov.u32 	%r37, %ntid.x;
	mov.u32 	%r38, %tid.x;
	mad.lo.s32 	%r1, %r36, %r37, %r38;
	mov.u32 	%r39, %ctaid.y;
	mov.u32 	%r40, %ntid.y;
	mov.u32 	%r41, %tid.y;
	mad.lo.s32 	%r42, %r39, %r40, %r41;
	setp.ge.s32 	%p1, %r1, %r33;
	setp.ge.s32 	%p2, %r42, %r35;
	or.pred  	%p3, %p1, %p2;
	@%p3 bra 	$L__BB0_23;
	mad.lo.s32 	%r3, %r33, %r42, %r1;
	cvt.rn.f32.s32 	%f25, %r1;
	add.f32 	%f26, %f25, 0f3F000000;
	add.f32 	%f27, %f26, %f26;
	cvt.rn.f32.s32 	%f28, %r33;
	div.rn.f32 	%f29, %f27, %f28;
	add.f32 	%f30, %f29, 0fBF800000;
	cvt.rn.f32.u32 	%f31, %r35;
	div.rn.f32 	%f32, %f28, %f31;
	mul.f32 	%f33, %f32, %f30;
	cvt.rn.f32.u32 	%f34, %r42;
	add.f32 	%f35, %f34, 0f3F000000;
	add.f32 	%f36, %f35, %f35;
	div.rn.f32 	%f37, %f36, %f31;
	mov.f32 	%f38, 0f3F800000;
	sub.f32 	%f39, %f38, %f37;
	mul.f32 	%f40, %f33, %f33;
	fma.rn.f32 	%f41, %f39, %f39, %f40;
	add.f32 	%f42, %f41, 0f3F800000;
	sqrt.rn.f32 	%f43, %f42;
	div.rn.f32 	%f1, %f33, %f43;
	div.rn.f32 	%f2, %f39, %f43;
	rcp.rn.f32 	%f3, %f43;
	mov.b32 	%r91, 0;
	mov.f32 	%f173, 0f00000000;
$L__BB0_2:
	fma.rn.f32 	%f44, %f1, %f173, 0f00000000;
	fma.rn.f32 	%f45, %f2, %f173, 0f3F800000;
	fma.rn.f32 	%f46, %f3, %f173, 0f00000000;
	add.f32 	%f47, %f45, 0fBF800000;
	add.f32 	%f48, %f46, 0fC0C00000;
	mul.f32 	%f49, %f47, %f47;
	fma.rn.f32 	%f50, %f44, %f44, %f49;
	fma.rn.f32 	%f51, %f48, %f48, %f50;
	sqrt.rn.f32 	%f52, %f51;
	add.f32 	%f53, %f52, 0fBF800000;
	min.f32 	%f5, %f53, %f45;
	setp.lt.f32 	%p4, %f5, 0f3A83126F;
	mov.f32 	%f174, %f173;
	@%p4 bra 	$L__BB0_4;
	add.f32 	%f173, %f173, %f5;
	setp.leu.f32 	%p5, %f173, 0f42C80000;
	add.s32 	%r5, %r91, 1;
	setp.lt.u32 	%p6, %r91, 127;
	and.pred  	%p7, %p5, %p6;
	mov.f32 	%f174, 0f4E6E6B28;
	mov.u32 	%r91, %r5;
	@%p7 bra 	$L__BB0_2;
$L__BB0_4:
	setp.geu.f32 	%p8, %f174, 0f4CBEBC20;
	mov.b16 	%rs13, 40;
	mov.b16 	%rs12, 30;
	mov.b16 	%rs11, 20;
	@%p8 bra 	$L__BB0_22;
	fma.rn.f32 	%f8, %f1, %f174, 0f00000000;
	fma.rn.f32 	%f9, %f2, %f174, 0f3F800000;
	fma.rn.f32 	%f10, %f3, %f174, 0f00000000;
	add.f32 	%f55, %f8, 0f3A83126F;
	add.f32 	%f56, %f9, 0f00000000;
	add.f32 	%f57, %f10, 0f00000000;
	add.f32 	%f58, %f56, 0fBF800000;
	add.f32 	%f59, %f57, 0fC0C00000;
	mul.f32 	%f60, %f58, %f58;
	fma.rn.f32 	%f61, %f55, %f55, %f60;
	fma.rn.f32 	%f62, %f59, %f59, %f61;
	sqrt.rn.f32 	%f63, %f62;
	add.f32 	%f64, %f63, 0fBF800000;
	min.f32 	%f65, %f64, %f56;
	add.f32 	%f66, %f8, 0fBA83126F;
	add.f32 	%f67, %f9, 0fBF800000;
	add.f32 	%f68, %f10, 0fC0C00000;
	mul.f32 	%f69, %f67, %f67;
	fma.rn.f32 	%f70, %f66, %f66, %f69;
	fma.rn.f32 	%f71, %f68, %f68, %f70;
	sqrt.rn.f32 	%f72, %f71;
	add.f32 	%f73, %f72, 0fBF800000;
	min.f32 	%f74, %f73, %f9;
	sub.f32 	%f75, %f65, %f74;
	add.f32 	%f76, %f8, 0f00000000;
	add.f32 	%f77, %f9, 0f3A83126F;
	add.f32 	%f78, %f77, 0fBF800000;
	mul.f32 	%f79, %f78, %f78;
	fma.rn.f32 	%f80, %f76, %f76, %f79;
	fma.rn.f32 	%f81, %f59, %f59, %f80;
	sqrt.rn.f32 	%f82, %f81;
	add.f32 	%f83, %f82, 0fBF800000;
	min.f32 	%f84, %f83, %f77;
	add.f32 	%f85, %f9, 0fBA83126F;
	add.f32 	%f86, %f85, 0fBF800000;
	mul.f32 	%f87, %f86, %f86;
	fma.rn.f32 	%f88, %f8, %f8, %f87;
	fma.rn.f32 	%f89, %f68, %f68, %f88;
	sqrt.rn.f32 	%f90, %f89;
	add.f32 	%f91, %f90, 0fBF800000;
	min.f32 	%f92, %f91, %f85;
	sub.f32 	%f93, %f84, %f92;
	add.f32 	%f94, %f10, 0f3A83126F;
	add.f32 	%f95, %f94, 0fC0C00000;
	fma.rn.f32 	%f96, %f76, %f76, %f60;
	fma.rn.f32 	%f97, %f95, %f95, %f96;
	sqrt.rn.f32 	%f98, %f97;
	add.f32 	%f99, %f98, 0fBF800000;
	min.f32 	%f100, %f99, %f56;
	add.f32 	%f101, %f10, 0fBA83126F;
	add.f32 	%f102, %f101, 0fC0C00000;
	fma.rn.f32 	%f103, %f8, %f8, %f69;
	fma.rn.f32 	%f104, %f102, %f102, %f103;
	sqrt.rn.f32 	%f105, %f104;
	add.f32 	%f106, %f105, 0fBF800000;
	min.f32 	%f107, %f106, %f9;
	sub.f32 	%f108, %f100, %f107;
	mul.f32 	%f109, %f93, %f93;
	fma.rn.f32 	%f110, %f75, %f75, %f109;
	fma.rn.f32 	%f111, %f108, %f108, %f110;
	sqrt.rn.f32 	%f112, %f111;
	add.f32 	%f113, %f112, 0f3089705F;
	div.rn.f32 	%f11, %f75, %f113;
	div.rn.f32 	%f12, %f93, %f113;
	div.rn.f32 	%f13, %f108, %f113;
	mul.f32 	%f114, %f23, 0f3F22F983;
	cvt.rni.s32.f32 	%r99, %f114;
	cvt.rn.f32.s32 	%f115, %r99;
	fma.rn.f32 	%f116, %f115, 0fBFC90FDA, %f23;
	fma.rn.f32 	%f117, %f115, 0fB3A22168, %f116;
	fma.rn.f32 	%f176, %f115, 0fA7C234C5, %f117;
	abs.f32 	%f15, %f23;
	setp.ltu.f32 	%p9, %f15, 0f47CE4780;
	mov.u32 	%r95, %r99;
	mov.f32 	%f175, %f176;
	@%p9 bra 	$L__BB0_13;
	setp.neu.f32 	%p10, %f15, 0f7F800000;
	@%p10 bra 	$L__BB0_8;
	mov.f32 	%f120, 0f00000000;
	mul.rn.f32 	%f175, %f23, %f120;
	mov.b32 	%r95, 0;
	bra.uni 	$L__BB0_13;
$L__BB0_8:
	mov.b32 	%r7, %f23;
	shl.b32 	%r45, %r7, 8;
	or.b32  	%r8, %r45, -2147483648;
	mov.b64 	%rd39, 0;
	mov.b32 	%r92, 0;
	mov.u64 	%rd37, __cudart_i2opi_f;
	mov.u64 	%rd38, %rd1;
$L__BB0_9:
	.pragma "nounroll";
	ld.global.nc.u32 	%r46, [%rd37];
	mad.wide.u32 	%rd20, %r46, %r8, %rd39;
	shr.u64 	%rd39, %rd20, 32;
	st.local.u32 	[%rd38], %rd20;
	add.s32 	%r92, %r92, 1;
	add.s64 	%rd38, %rd38, 4;
	add.s64 	%rd37, %rd37, 4;
	setp.ne.s32 	%p11, %r92, 6;
	@%p11 bra 	$L__BB0_9;
	shr.u32 	%r47, %r7, 23;
	st.local.u32 	[%rd1+24], %rd39;
	and.b32  	%r11, %r47, 31;
	and.b32  	%r48, %r47, 224;
	add.s32 	%r49, %r48, -128;
	shr.u32 	%r50, %r49, 5;
	mul.wide.u32 	%rd21, %r50, 4;
	sub.s64 	%rd8, %rd1, %rd21;
	ld.local.u32 	%r93, [%rd8+24];
	ld.local.u32 	%r94, [%rd8+20];
	setp.eq.s32 	%p12, %r11, 0;
	@%p12 bra 	$L__BB0_12;
	shf.l.wrap.b32 	%r93, %r94, %r93, %r11;
	ld.local.u32 	%r51, [%rd8+16];
	shf.l.wrap.b32 	%r94, %r51, %r94, %r11;
$L__BB0_12:
	shr.u32 	%r52, %r93, 30;
	shf.l.wrap.b32 	%r53, %r94, %r93, 2;
	shl.b32 	%r54, %r94, 2;
	shr.u32 	%r55, %r53, 31;
	add.s32 	%r56, %r55, %r52;
	neg.s32 	%r57, %r56;
	setp.lt.s32 	%p13, %r7, 0;
	selp.b32 	%r95, %r57, %r56, %p13;
	xor.b32  	%r58, %r53, %r7;
	shr.s32 	%r59, %r53, 31;
	xor.b32  	%r60, %r59, %r53;
	xor.b32  	%r61, %r59, %r54;
	cvt.u64.u32 	%rd22, %r60;
	shl.b64 	%rd23, %rd22, 32;
	cvt.u64.u32 	%rd24, %r61;
	or.b64  	%rd25, %rd23, %rd24;
	cvt.rn.f64.s64 	%fd1, %rd25;
	mul.f64 	%fd2, %fd1, 0d3BF921FB54442D19;
	cvt.rn.f32.f64 	%f118, %fd2;
	neg.f32 	%f119, %f118;
	setp.lt.s32 	%p14, %r58, 0;
	selp.f32 	%f175, %f119, %f118, %p14;
$L__BB0_13:
	setp.ltu.f32 	%p15, %f15, 0f47CE4780;
	mul.rn.f32 	%f121, %f175, %f175;
	and.b32  	%r63, %r95, 1;
	setp.eq.b32 	%p16, %r63, 1;
	selp.f32 	%f122, 0f3F800000, %f175, %p16;
	fma.rn.f32 	%f123, %f121, %f122, 0f00000000;
	fma.rn.f32 	%f124, %f121, 0f37CBAC00, 0fBAB607ED;
	selp.f32 	%f125, %f124, 0fB94D4153, %p16;
	selp.f32 	%f126, 0f3D2AAABB, 0f3C0885E4, %p16;
	fma.rn.f32 	%f127, %f125, %f121, %f126;
	selp.f32 	%f128, 0fBEFFFFFF, 0fBE2AAAA8, %p16;
	fma.rn.f32 	%f129, %f127, %f121, %f128;
	fma.rn.f32 	%f130, %f129, %f123, %f122;
	and.b32  	%r64, %r95, 2;
	setp.eq.s32 	%p17, %r64, 0;
	mov.f32 	%f131, 0f00000000;
	sub.f32 	%f132, %f131, %f130;
	selp.f32 	%f19, %f130, %f132, %p17;
	@%p15 bra 	$L__BB0_21;
	setp.neu.f32 	%p18, %f15, 0f7F800000;
	@%p18 bra 	$L__BB0_16;
	mov.f32 	%f135, 0f00000000;
	mul.rn.f32 	%f176, %f23, %f135;
	mov.b32 	%r99, 0;
	bra.uni 	$L__BB0_21;
$L__BB0_16:
	mov.b32 	%r20, %f23;
	shl.b32 	%r66, %r20, 8;
	or.b32  	%r21, %r66, -2147483648;
	mov.b64 	%rd42, 0;
	mov.b32 	%r96, 0;
	mov.u64 	%rd40, __cudart_i2opi_f;
	mov.u64 	%rd41, %rd1;
$L__BB0_17:
	.pragma "nounroll";
	ld.global.nc.u32 	%r67, [%rd40];
	mad.wide.u32 	%rd28, %r67, %r21, %rd42;
	shr.u64 	%rd42, %rd28, 32;
	st.local.u32 	[%rd41], %rd28;
	add.s32 	%r96, %r96, 1;
	add.s64 	%rd41, %rd41, 4;
	add.s64 	%rd40, %rd40, 4;
	setp.ne.s32 	%p19, %r96, 6;
	@%p19 bra 	$L__BB0_17;
	shr.u32 	%r68, %r20, 23;
	st.local.u32 	[%rd1+24], %rd42;
	and.b32  	%r24, %r68, 31;
	and.b32  	%r69, %r68, 224;
	add.s32 	%r70, %r69, -128;
	shr.u32 	%r71, %r70, 5;
	mul.wide.u32 	%rd29, %r71, 4;
	sub.s64 	%rd15, %rd1, %rd29;
	ld.local.u32 	%r97, [%rd15+24];
	ld.local.u32 	%r98, [%rd15+20];
	setp.eq.s32 	%p20, %r24, 0;
	@%p20 bra 	$L__BB0_20;
	shf.l.wrap.b32 	%r97, %r98, %r97, %r24;
	ld.local.u32 	%r72, [%rd15+16];
	shf.l.wrap.b32 	%r98, %r72, %r98, %r24;
$L__BB0_20:
	shr.u32 	%r73, %r97, 30;
	shf.l.wrap.b32 	%r74, %r98, %r97, 2;
	shl.b32 	%r75, %r98, 2;
	shr.u32 	%r76, %r74, 31;
	add.s32 	%r77, %r76, %r73;
	neg.s32 	%r78, %r77;
	setp.lt.s32 	%p21, %r20, 0;
	selp.b32 	%r99, %r78, %r77, %p21;
	xor.b32  	%r79, %r74, %r20;
	shr.s32 	%r80, %r74, 31;
	xor.b32  	%r81, %r80, %r74;
	xor.b32  	%r82, %r80, %r75;
	cvt.u64.u32 	%rd30, %r81;
	shl.b64 	%rd31, %rd30, 32;
	cvt.u64.u32 	%rd32, %r82;
	or.b64  	%rd33, %rd31, %rd32;
	cvt.rn.f64.s64 	%fd3, %rd33;
	mul.f64 	%fd4, %fd3, 0d3BF921FB54442D19;
	cvt.rn.f32.f64 	%f133, %fd4;
	neg.f32 	%f134, %f133;
	setp.lt.s32 	%p22, %r79, 0;
	selp.f32 	%f176, %f134, %f133, %p22;
$L__BB0_21:
	add.s32 	%r84, %r99, 1;
	mul.rn.f32 	%f136, %f176, %f176;
	and.b32  	%r85, %r99, 1;
	setp.eq.b32 	%p23, %r85, 1;
	selp.f32 	%f137, %f176, 0f3F800000, %p23;
	fma.rn.f32 	%f138, %f136, %f137, 0f00000000;
	fma.rn.f32 	%f139, %f136, 0f37CBAC00, 0fBAB607ED;
	selp.f32 	%f140, 0fB94D4153, %f139, %p23;
	selp.f32 	%f141, 0f3C0885E4, 0f3D2AAABB, %p23;
	fma.rn.f32 	%f142, %f140, %f136, %f141;
	selp.f32 	%f143, 0fBE2AAAA8, 0fBEFFFFFF, %p23;
	fma.rn.f32 	%f144, %f142, %f136, %f143;
	fma.rn.f32 	%f145, %f144, %f138, %f137;
	and.b32  	%r86, %r84, 2;
	setp.eq.s32 	%p24, %r86, 0;
	mov.f32 	%f146, 0f00000000;
	sub.f32 	%f147, %f146, %f145;
	selp.f32 	%f148, %f145, %f147, %p24;
	add.f32 	%f149, %f148, 0f40800000;
	mul.f32 	%f150, %f19, 0f40800000;
	sub.f32 	%f151, %f150, %f8;
	sub.f32 	%f152, %f149, %f9;
	mov.f32 	%f153, 0f40000000;
	sub.f32 	%f154, %f153, %f10;
	mul.f32 	%f155, %f152, %f152;
	fma.rn.f32 	%f156, %f151, %f151, %f155;
	fma.rn.f32 	%f157, %f154, %f154, %f156;
	sqrt.rn.f32 	%f158, %f157;
	add.f32 	%f159, %f158, 0f3089705F;
	div.rn.f32 	%f160, %f151, %f159;
	div.rn.f32 	%f161, %f152, %f159;
	div.rn.f32 	%f162, %f154, %f159;
	mul.f32 	%f163, %f12, %f161;
	fma.rn.f32 	%f164, %f11, %f160, %f163;
	fma.rn.f32 	%f165, %f13, %f162, %f164;
	max.f32 	%f166, %f165, 0f00000000;
	fma.rn.f32 	%f167, %f166, 0f42F00000, 0f42480000;
	min.f32 	%f168, %f167, 0f437F0000;
	cvt.rzi.u32.f32 	%r87, %f168;
	cvt.u16.u32 	%rs11, %r87;
	fma.rn.f32 	%f169, %f166, 0f43480000, 0f42700000;
	min.f32 	%f170, %f169, 0f437F0000;
	cvt.rzi.u32.f32 	%r88, %f170;
	cvt.u16.u32 	%rs12, %r88;
	fma.rn.f32 	%f171, %f166, 0f43160000, 0f42A00000;
	min.f32 	%f172, %f171, 0f437F0000;
	cvt.rzi.u32.f32 	%r89, %f172;
	cvt.u16.u32 	%rs13, %r89;
$L__BB0_22:
	shl.b32 	%r90, %r3, 2;
	cvt.s64.s32 	%rd34, %r90;
	cvta.to.global.u64 	%rd35, %rd16;
	add.s64 	%rd36, %rd35, %rd34;
	st.global.u8 	[%rd36], %rs11;
	st.global.u8 	[%rd36+1], %rs12;
	st.global.u8 	[%rd36+2], %rs13;
	mov.b16 	%rs10, 255;
	st.global.u8 	[%rd36+3], %rs10;
$L__BB0_23:
	ret;

}


// ===== COMPILED SASS (sm_100) =====

	.target	sm_100

	.elftype	@"ET_EXEC"


//--------------------- .note.nv.tkinfo           --------------------------
	.section	.note.nv.tkinfo,"",@"SHT_NOTE"
	.sectionflags	@"SHF_NOTE_NV_TKINFO"
	.tkinfo
        /*0018*/ 	.word	0x00000002
        /*0030*/ 	.string	""
        /*0030*/ 	.string	"ptxas"
        /*0030*/ 	.string	"Cuda compilation tools, release 13.0, V13.0.88"
        /*0030*/ 	.string	"Build cuda_13.0.r13.0/compiler.36424714_0"
        /*0030*/ 	.string	"-arch sm_100 -m 64 "



//--------------------- .note.nv.cuinfo           --------------------------
	.section	.note.nv.cuinfo,"",@"SHT_NOTE"
	.sectionflags	@"SHF_NOTE_NV_CUINFO"
        /*0018*/ 	.short	0x0002
        /*001a*/ 	.short	0x0064
        /*001c*/ 	.short	0x0082
	.zero		2


//--------------------- .nv.info                  --------------------------
	.section	.nv.info,"",@"SHT_CUDA_INFO"
	.align	4


	//----- nvinfo : EIATTR_REGCOUNT
	.align		4
        /*0000*/ 	.byte	0x04, 0x2f
        /*0002*/ 	.short	(.L_2 - .L_1)
	.align		4
.L_1:
        /*0004*/ 	.word	index@(_Z12renderKernelPhiif)
        /*0008*/ 	.word	0x00000020


	//----- nvinfo : EIATTR_FRAME_SIZE
	.align		4
.L_2:
        /*000c*/ 	.byte	0x04, 0x11
        /*000e*/ 	.short	(.L_4 - .L_3)
	.align		4
.L_3:
        /*0010*/ 	.word	index@($__internal_2_$__cuda_sm3x_div_rn_noftz_f32_slowpath)
        /*0014*/ 	.word	0x00000000


	//----- nvinfo : EIATTR_FRAME_SIZE
	.align		4
.L_4:
        /*0018*/ 	.byte	0x04, 0x11
        /*001a*/ 	.short	(.L_6 - .L_5)
	.align		4
.L_5:
        /*001c*/ 	.word	index@($__internal_1_$__cuda_sm20_sqrt_rn_f32_slowpath)
        /*0020*/ 	.word	0x00000000


	//----- nvinfo : EIATTR_FRAME_SIZE
	.align		4
.L_6:
        /*0024*/ 	.byte	0x04, 0x11
        /*0026*/ 	.short	(.L_8 - .L_7)
	.align		4
.L_7:
        /*0028*/ 	.word	index@($__internal_0_$__cuda_sm20_rcp_rn_f32_slowpath)
        /*002c*/ 	.word	0x00000000


	//----- nvinfo : EIATTR_FRAME_SIZE
	.align		4
.L_8:
        /*0030*/ 	.byte	0x04, 0x11
        /*0032*/ 	.short	(.L_10 - .L_9)
	.align		4
.L_9:
        /*0034*/ 	.word	index@(_Z12renderKernelPhiif)
        /*0038*/ 	.word	0x00000000


	//----- nvinfo : EIATTR_MIN_STACK_SIZE
	.align		4
.L_10:
        /*003c*/ 	.byte	0x04, 0x12
        /*003e*/ 	.short	(.L_12 - .L_11)
	.align		4
.L_11:
        /*0040*/ 	.word	index@(_Z12renderKernelPhiif)
        /*0044*/ 	.word	0x00000000
.L_12:


//--------------------- .nv.compat                --------------------------
	.section	.nv.compat,"",@"SHT_CUDA_COMPAT_INFO"
	.align	4
        /*0000*/ 	.byte	0x02, 0x09, 0x00, 0x00, 0x02, 0x02, 0x01, 0x00, 0x02, 0x05, 0x05, 0x00, 0x03, 0x07, 0x01, 0x01
        /*0010*/ 	.byte	0x02, 0x03, 0x00, 0x00, 0x02, 0x06, 0x01, 0x00, 0x04, 0x0b, 0x08, 0x00, 0x01, 0x00, 0x00, 0x00
        /*0020*/ 	.byte	0x00, 0x00, 0x00, 0x00


//--------------------- .nv.info._Z12renderKernelPhiif --------------------------
	.section	.nv.info._Z12renderKernelPhiif,"",@"SHT_CUDA_INFO"
	.sectionflags	@""
	.align	4


	//----- nvinfo : EIATTR_CUDA_API_VERSION
	.align		4
        /*0000*/ 	.byte	0x04, 0x37
        /*0002*/ 	.short	(.L_14 - .L_13)
.L_13:
        /*0004*/ 	.word	0x00000082


	//----- nvinfo : EIATTR_KPARAM_INFO
	.align		4
.L_14:
        /*0008*/ 	.byte	0x04, 0x17
        /*000a*/ 	.short	(.L_16 - .L_15)
.L_15:
        /*000c*/ 	.word	0x00000000
        /*0010*/ 	.short	0x0003
        /*0012*/ 	.short	0x0010
        /*0014*/ 	.byte	0x00, 0xf0, 0x11, 0x00


	//----- nvinfo : EIATTR_KPARAM_INFO
	.align		4
.L_16:
        /*0018*/ 	.byte	0x04, 0x17
        /*001a*/ 	.short	(.L_18 - .L_17)
.L_17:
        /*001c*/ 	.word	0x00000000
        /*0020*/ 	.short	0x0002
        /*0022*/ 	.short	0x000c
        /*0024*/ 	.byte	0x00, 0xf0, 0x11, 0x00


	//----- nvinfo : EIATTR_KPARAM_INFO
	.align		4
.L_18:
        /*0028*/ 	.byte	0x04, 0x17
        /*002a*/ 	.short	(.L_20 - .L_19)
.L_19:
        /*002c*/ 	.word	0x00000000
        /*0030*/ 	.short	0x0001
        /*0032*/ 	.short	0x0008
        /*0034*/ 	.byte	0x00, 0xf0, 0x11, 0x00


	//----- nvinfo : EIATTR_KPARAM_INFO
	.align		4
.L_20:
        /*0038*/ 	.byte	0x04, 0x17
        /*003a*/ 	.short	(.L_22 - .L_21)
.L_21:
        /*003c*/ 	.word	0x00000000
        /*0040*/ 	.short	0x0000
        /*0042*/ 	.short	0x0000
        /*0044*/ 	.byte	0x00, 0xf5, 0x21, 0x00


	//----- nvinfo : EIATTR_SPARSE_MMA_MASK
	.align		4
.L_22:
        /*0048*/ 	.byte	0x03, 0x50
        /*004a*/ 	.short	0x0000


	//----- nvinfo : EIATTR_MAXREG_COUNT
	.align		4
        /*004c*/ 	.byte	0x03, 0x1b
        /*004e*/ 	.short	0x00ff


	//----- nvinfo : EIATTR_MERCURY_ISA_VERSION
	.align		4
        /*0050*/ 	.byte	0x03, 0x5f
        /*0052*/ 	.short	0x0101


	//----- nvinfo : EIATTR_VRC_CTA_INIT_COUNT
	.align		4
        /*0054*/ 	.byte	0x02, 0x4a
	.zero		1
	.zero		1


	//----- nvinfo : EIATTR_EXIT_INSTR_OFFSETS
	.align		4
        /*0058*/ 	.byte	0x04, 0x1c
        /*005a*/ 	.short	(.L_24 - .L_23)


	//   ....[0]....
.L_23:
        /*005c*/ 	.word	0x000000c0


	//   ....[1]....
        /*0060*/ 	.word	0x00002b60


	//----- nvinfo : EIATTR_CRS_STACK_SIZE
	.align		4
.L_24:
        /*0064*/ 	.byte	0x04, 0x1e
        /*0066*/ 	.short	(.L_26 - .L_25)
.L_25:
        /*0068*/ 	.word	0x00000000


	//----- nvinfo : EIATTR_CBANK_PARAM_SIZE
	.align		4
.L_26:
        /*006c*/ 	.byte	0x03, 0x19
        /*006e*/ 	.short	0x0014


	//----- nvinfo : EIATTR_PARAM_CBANK
	.align		4
        /*0070*/ 	.byte	0x04, 0x0a
        /*0072*/ 	.short	(.L_28 - .L_27)
	.align		4
.L_27:
        /*0074*/ 	.word	index@(.nv.constant0._Z12renderKernelPhiif)
        /*0078*/ 	.short	0x0380
        /*007a*/ 	.short	0x0014


	//----- nvinfo : EIATTR_SW_WAR
	.align		4
.L_28:
        /*007c*/ 	.byte	0x04, 0x36
        /*007e*/ 	.short	(.L_30 - .L_29)
.L_29:
        /*0080*/ 	.word	0x00000008
.L_30:


//--------------------- .nv.callgraph             --------------------------
	.section	.nv.callgraph,"",@"SHT_CUDA_CALLGRAPH"
	.align	4
	.sectionentsize	8
	.align		4
        /*0000*/ 	.word	0x00000000
	.align		4
        /*0004*/ 	.word	0xffffffff
	.align		4
        /*0008*/ 	.word	0x00000000
	.align		4
        /*000c*/ 	.word	0xfffffffe
	.align		4
        /*0010*/ 	.word	0x00000000
	.align		4
        /*0014*/ 	.word	0xfffffffd
	.align		4
        /*0018*/ 	.word	0x00000000
	.align		4
        /*001c*/ 	.word	0xfffffffc


//--------------------- .nv.constant4             --------------------------
	.section	.nv.constant4,"a",@progbits
	.align	8
	.align		8
.nv.constant4:
        /*0000*/ 	.dword	__cudart_i2opi_f


//--------------------- .text._Z12renderKernelPhiif --------------------------
	.section	.text._Z12renderKernelPhiif,"ax",@progbits
	.align	128
        .global         _Z12renderKernelPhiif
        .type           _Z12renderKernelPhiif,@function
        .size           _Z12renderKernelPhiif,(.L_x_84 - _Z12renderKernelPhiif)
        .other          _Z12renderKernelPhiif,@"STO_CUDA_ENTRY STV_DEFAULT"
_Z12renderKernelPhiif:
.text._Z12renderKernelPhiif:
[----:B------:R-:W-:Y:S01]  /*0000*/  LDC R1, c[0x0][0x37c] ;  /* 0x0000df00ff017b82 */ /* 0x000fe20000000800 */
[----:B------:R-:W0:Y:S07]  /*0010*/  S2R R5, SR_TID.Y ;  /* 0x0000000000057919 */ /* 0x000e2e0000002200 */
[----:B------:R-:W1:Y:S01]  /*0020*/  LDC R3, c[0x0][0x360] ;  /* 0x0000d800ff037b82 */ /* 0x000e620000000800 */
[----:B------:R-:W2:Y:S01]  /*0030*/  LDCU.64 UR6, c[0x0][0x388] ;  /* 0x00007100ff0677ac */ /* 0x000ea20008000a00 */
[----:B------:R-:W1:Y:S06]  /*0040*/  S2R R0, SR_TID.X ;  /* 0x0000000000007919 */ /* 0x000e6c0000002100 */
[----:B------:R-:W0:Y:S08]  /*0050*/  S2UR UR5, SR_CTAID.Y ;  /* 0x00000000000579c3 */ /* 0x000e300000002600 */
[----:B------:R-:W0:Y:S08]  /*0060*/  LDC R4, c[0x0][0x364] ;  /* 0x0000d900ff047b82 */ /* 0x000e300000000800 */
[----:B------:R-:W1:Y:S01]  /*0070*/  S2UR UR4, SR_CTAID.X ;  /* 0x00000000000479c3 */ /* 0x000e620000002500 */
[----:B0-----:R-:W-:-:S05]  /*0080*/  IMAD R4, R4, UR5, R5 ;  /* 0x0000000504047c24 */ /* 0x001fca000f8e0205 */
[----:B--2---:R-:W-:Y:S01]  /*0090*/  ISETP.GE.AND P0, PT, R4, UR7, PT ;  /* 0x0000000704007c0c */ /* 0x004fe2000bf06270 */
[----:B-1----:R-:W-:-:S05]  /*00a0*/  IMAD R3, R3, UR4, R0 ;  /* 0x0000000403037c24 */ /* 0x002fca000f8e0200 */
[----:B------:R-:W-:-:S13]  /*00b0*/  ISETP.GE.OR P0, PT, R3, UR6, P0 ;  /* 0x0000000603007c0c */ /* 0x000fda0008706670 */
[----:B------:R-:W-:Y:S05]  /*00c0*/  @P0 EXIT ;  /* 0x000000000000094d */ /* 0x000fea0003800000 */
[----:B------:R-:W-:Y:S01]  /*00d0*/  I2FP.F32.S32 R5, UR6 ;  /* 0x0000000600057c45 */ /* 0x000fe20008201400 */
[----:B------:R-:W-:Y:S01]  /*00e0*/  BSSY.RECONVERGENT B0, `(.L_x_0) ;  /* 0x0000010000007945 */ /* 0x000fe20003800200 */
[----:B------:R-:W-:Y:S01]  /*00f0*/  I2FP.F32.S32 R0, R3 ;  /* 0x0000000300007245 */ /* 0x000fe20000201400 */
[----:B------:R-:W-:Y:S01]  /*0100*/  IMAD R6, R4, UR6, R3 ;  /* 0x0000000604067c24 */ /* 0x000fe2000f8e0203 */
[----:B------:R-:W0:Y:S03]  /*0110*/  MUFU.RCP R2, R5 ;  /* 0x0000000500027308 */ /* 0x000e260000001000 */
[----:B------:R-:W-:-:S04]  /*0120*/  FADD R0, R0, 0.5 ;  /* 0x3f00000000007421 */ /* 0x000fc80000000000 */
[----:B------:R-:W-:-:S04]  /*0130*/  FADD R17, R0, R0 ;  /* 0x0000000000117221 */ /* 0x000fc80000000000 */
[----:B------:R-:W1:Y:S01]  /*0140*/  FCHK P0, R17, R5 ;  /* 0x0000000511007302 */ /* 0x000e620000000000 */
[----:B0-----:R-:W-:-:S04]  /*0150*/  FFMA R7, -R5, R2, 1 ;  /* 0x3f80000005077423 */ /* 0x001fc80000000102 */
[----:B------:R-:W-:-:S04]  /*0160*/  FFMA R2, R2, R7, R2 ;  /* 0x0000000702027223 */ /* 0x000fc80000000002 */
[----:B------:R-:W-:-:S04]  /*0170*/  FFMA R7, R17, R2, RZ ;  /* 0x0000000211077223 */ /* 0x000fc800000000ff */
[----:B------:R-:W-:-:S04]  /*0180*/  FFMA R0, -R5, R7, R17 ;  /* 0x0000000705007223 */ /* 0x000fc80000000111 */
[----:B------:R-:W-:Y:S01]  /*0190*/  FFMA R0, R2, R0, R7 ;  /* 0x0000000002007223 */ /* 0x000fe20000000007 */
[----:B-1----:R-:W-:Y:S06]  /*01a0*/  @!P0 BRA `(.L_x_1) ;  /* 0x00000000000c8947 */ /* 0x002fec0003800000 */
[----:B------:R-:W-:Y:S02]  /*01b0*/  MOV R20, R5 ;  /* 0x0000000500147202 */ /* 0x000fe40000000f00 */
[----:B------:R-:W-:-:S07]  /*01c0*/  MOV R14, 0x1e0 ;  /* 0x000001e0000e7802 */ /* 0x000fce0000000f00 */
[----:B------:R-:W-:Y:S05]  /*01d0*/  CALL.REL.NOINC `($__internal_2_$__cuda_sm3x_div_rn_noftz_f32_slowpath) ;  /* 0x0000002c00947944 */ /* 0x000fea0003c00000 */
.L_x_1:
[----:B------:R-:W-:Y:S05]  /*01e0*/  BSYNC.RECONVERGENT B0 ;  /* 0x0000000000007941 */ /* 0x000fea0003800200 */
.L_x_0:
[----:B------:R-:W0:Y:S02]  /*01f0*/  LDCU UR4, c[0x0][0x38c] ;  /* 0x00007180ff0477ac */ /* 0x000e240008000800 */
[----:B0-----:R-:W-:-:S04]  /*0200*/  I2FP.F32.U32 R2, UR4 ;  /* 0x0000000400027c45 */ /* 0x001fc80008201000 */
[----:B------:R-:W0:Y:S08]  /*0210*/  MUFU.RCP R3, R2 ;  /* 0x0000000200037308 */ /* 0x000e300000001000 */
[----:B------:R-:W1:Y:S01]  /*0220*/  FCHK P0, R5, R2 ;  /* 0x0000000205007302 */ /* 0x000e620000000000 */
[----:B0-----:R-:W-:-:S04]  /*0230*/  FFMA R8, -R2, R3, 1 ;  /* 0x3f80000002087423 */ /* 0x001fc80000000103 */
[----:B------:R-:W-:Y:S01]  /*0240*/  FFMA R8, R3, R8, R3 ;  /* 0x0000000803087223 */ /* 0x000fe20000000003 */
[----:B------:R-:W-:-:S03]  /*0250*/  FADD R3, R0, -1 ;  /* 0xbf80000000037421 */ /* 0x000fc60000000000 */
[----:B------:R-:W-:-:S04]  /*0260*/  FFMA R7, R5, R8, RZ ;  /* 0x0000000805077223 */ /* 0x000fc800000000ff */
[----:B------:R-:W-:-:S04]  /*0270*/  FFMA R9, -R2, R7, R5 ;  /* 0x0000000702097223 */ /* 0x000fc80000000105 */
[----:B------:R-:W-:Y:S01]  /*0280*/  FFMA R8, R8, R9, R7 ;  /* 0x0000000908087223 */ /* 0x000fe20000000007 */
[----:B-1----:R-:W-:Y:S06]  /*0290*/  @!P0 BRA `(.L_x_2) ;  /* 0x0000000000148947 */ /* 0x002fec0003800000 */
[----:B------:R-:W-:Y:S01]  /*02a0*/  IMAD.MOV.U32 R17, RZ, RZ, R5 ;  /* 0x000000ffff117224 */ /* 0x000fe200078e0005 */
[----:B------:R-:W-:Y:S02]  /*02b0*/  MOV R20, R2 ;  /* 0x0000000200147202 */ /* 0x000fe40000000f00 */
[----:B------:R-:W-:-:S07]  /*02c0*/  MOV R14, 0x2e0 ;  /* 0x000002e0000e7802 */ /* 0x000fce0000000f00 */
[----:B------:R-:W-:Y:S05]  /*02d0*/  CALL.REL.NOINC `($__internal_2_$__cuda_sm3x_div_rn_noftz_f32_slowpath) ;  /* 0x0000002c00547944 */ /* 0x000fea0003c00000 */
[----:B------:R-:W-:-:S07]  /*02e0*/  IMAD.MOV.U32 R8, RZ, RZ, R0 ;  /* 0x000000ffff087224 */ /* 0x000fce00078e0000 */
.L_x_2:
[----:B------:R-:W0:Y:S01]  /*02f0*/  MUFU.RCP R5, R2 ;  /* 0x0000000200057308 */ /* 0x000e220000001000 */
[----:B------:R-:W-:Y:S01]  /*0300*/  I2FP.F32.U32 R4, R4 ;  /* 0x0000000400047245 */ /* 0x000fe20000201000 */
[----:B------:R-:W-:Y:S01]  /*0310*/  BSSY.RECONVERGENT B0, `(.L_x_3) ;  /* 0x000000e000007945 */ /* 0x000fe20003800200 */
[----:B------:R-:W-:-:S03]  /*0320*/  FMUL R3, R3, R8 ;  /* 0x0000000803037220 */ /* 0x000fc60000400000 */
        /* <DEDUP_REMOVED lines=12> */
.L_x_4:
[----:B------:R-:W-:Y:S05]  /*03f0*/  BSYNC.RECONVERGENT B0 ;  /* 0x0000000000007941 */ /* 0x000fea0003800200 */
.L_x_3:
[----:B------:R-:W-:Y:S01]  /*0400*/  FADD R2, -R0, 1 ;  /* 0x3f80000000027421 */ /* 0x000fe20000000100 */
[----:B------:R-:W-:Y:S01]  /*0410*/  FMUL R5, R3, R3 ;  /* 0x0000000303057220 */ /* 0x000fe20000400000 */
[----:B------:R-:W-:Y:S03]  /*0420*/  BSSY.RECONVERGENT B0, `(.L_x_5) ;  /* 0x0000010000007945 */ /* 0x000fe60003800200 */
[----:B------:R-:W-:-:S04]  /*0430*/  FFMA R5, R2, R2, R5 ;  /* 0x0000000202057223 */ /* 0x000fc80000000005 */
[----:B------:R-:W-:-:S04]  /*0440*/  FADD R5, R5, 1 ;  /* 0x3f80000005057421 */ /* 0x000fc80000000000 */
[----:B------:R-:W-:Y:S01]  /*0450*/  VIADD R4, R5, 0xf3000000 ;  /* 0xf300000005047836 */ /* 0x000fe20000000000 */
[----:B------:R0:W1:Y:S04]  /*0460*/  MUFU.RSQ R0, R5 ;  /* 0x0000000500007308 */ /* 0x0000680000001400 */
[----:B------:R-:W-:-:S13]  /*0470*/  ISETP.GT.U32.AND P0, PT, R4, 0x727fffff, PT ;  /* 0x727fffff0400780c */ /* 0x000fda0003f04070 */
[----:B01----:R-:W-:Y:S05]  /*0480*/  @!P0 BRA `(.L_x_6) ;  /* 0x0000000000148947 */ /* 0x003fea0003800000 */
[----:B------:R-:W-:Y:S02]  /*0490*/  MOV R0, R5 ;  /* 0x0000000500007202 */ /* 0x000fe40000000f00 */
[----:B------:R-:W-:-:S07]  /*04a0*/  MOV R14, 0x4c0 ;  /* 0x000004c0000e7802 */ /* 0x000fce0000000f00 */
[----:B------:R-:W-:Y:S05]  /*04b0*/  CALL.REL.NOINC `($__internal_1_$__cuda_sm20_sqrt_rn_f32_slowpath) ;  /* 0x0000002800807944 */ /* 0x000fea0003c00000 */
[----:B------:R-:W-:Y:S01]  /*04c0*/  IMAD.MOV.U32 R4, RZ, RZ, R0 ;  /* 0x000000ffff047224 */ /* 0x000fe200078e0000 */
[----:B------:R-:W-:Y:S06]  /*04d0*/  BRA `(.L_x_7) ;  /* 0x0000000000107947 */ /* 0x000fec0003800000 */
.L_x_6:
[----:B------:R-:W-:Y:S01]  /*04e0*/  FMUL.FTZ R4, R5, R0 ;  /* 0x0000000005047220 */ /* 0x000fe20000410000 */
[----:B------:R-:W-:-:S03]  /*04f0*/  FMUL.FTZ R0, R0, 0.5 ;  /* 0x3f00000000007820 */ /* 0x000fc60000410000 */
[----:B------:R-:W-:-:S04]  /*0500*/  FFMA R5, -R4, R4, R5 ;  /* 0x0000000404057223 */ /* 0x000fc80000000105 */
[----:B------:R-:W-:-:S07]  /*0510*/  FFMA R4, R5, R0, R4 ;  /* 0x0000000005047223 */ /* 0x000fce0000000004 */
.L_x_7:
[----:B------:R-:W-:Y:S05]  /*0520*/  BSYNC.RECONVERGENT B0 ;  /* 0x0000000000007941 */ /* 0x000fea0003800200 */
.L_x_5:
[----:B------:R-:W0:Y:S01]  /*0530*/  MUFU.RCP R5, R4 ;  /* 0x0000000400057308 */ /* 0x000e220000001000 */
[----:B------:R-:W-:Y:S07]  /*0540*/  BSSY.RECONVERGENT B0, `(.L_x_8) ;  /* 0x000000d000007945 */ /* 0x000fee0003800200 */
[----:B------:R-:W1:Y:S01]  /*0550*/  FCHK P0, R3, R4 ;  /* 0x0000000403007302 */ /* 0x000e620000000000 */
[----:B0-----:R-:W-:-:S04]  /*0560*/  FFMA R0, R5, -R4, 1 ;  /* 0x3f80000005007423 */ /* 0x001fc80000000804 */
[----:B------:R-:W-:-:S04]  /*0570*/  FFMA R0, R5, R0, R5 ;  /* 0x0000000005007223 */ /* 0x000fc80000000005 */
[----:B------:R-:W-:-:S04]  /*0580*/  FFMA R5, R3, R0, RZ ;  /* 0x0000000003057223 */ /* 0x000fc800000000ff */
[----:B------:R-:W-:-:S04]  /*0590*/  FFMA R12, R5, -R4, R3 ;  /* 0x80000004050c7223 */ /* 0x000fc80000000003 */
[----:B------:R-:W-:Y:S01]  /*05a0*/  FFMA R12, R0, R12, R5 ;  /* 0x0000000c000c7223 */ /* 0x000fe20000000005 */
[----:B-1----:R-:W-:Y:S06]  /*05b0*/  @!P0 BRA `(.L_x_9) ;  /* 0x0000000000148947 */ /* 0x002fec0003800000 */
[----:B------:R-:W-:Y:S01]  /*05c0*/  MOV R17, R3 ;  /* 0x0000000300117202 */ /* 0x000fe20000000f00 */
[----:B------:R-:W-:Y:S01]  /*05d0*/  IMAD.MOV.U32 R20, RZ, RZ, R4 ;  /* 0x000000ffff147224 */ /* 0x000fe200078e0004 */
[----:B------:R-:W-:-:S07]  /*05e0*/  MOV R14, 0x600 ;  /* 0x00000600000e7802 */ /* 0x000fce0000000f00 */
[----:B------:R-:W-:Y:S05]  /*05f0*/  CALL.REL.NOINC `($__internal_2_$__cuda_sm3x_div_rn_noftz_f32_slowpath) ;  /* 0x00000028008c7944 */ /* 0x000fea0003c00000 */
[----:B------:R-:W-:-:S07]  /*0600*/  MOV R12, R0 ;  /* 0x00000000000c7202 */ /* 0x000fce0000000f00 */
.L_x_9:
[----:B------:R-:W-:Y:S05]  /*0610*/  BSYNC.RECONVERGENT B0 ;  /* 0x0000000000007941 */ /* 0x000fea0003800200 */
.L_x_8:
        /* <DEDUP_REMOVED lines=9> */
[----:B------:R-:W-:Y:S01]  /*06b0*/  IMAD.MOV.U32 R17, RZ, RZ, R2 ;  /* 0x000000ffff117224 */ /* 0x000fe200078e0002 */
[----:B------:R-:W-:Y:S02]  /*06c0*/  MOV R20, R4 ;  /* 0x0000000400147202 */ /* 0x000fe40000000f00 */
[----:B------:R-:W-:-:S07]  /*06d0*/  MOV R14, 0x6f0 ;  /* 0x000006f0000e7802 */ /* 0x000fce0000000f00 */
[----:B------:R-:W-:Y:S05]  /*06e0*/  CALL.REL.NOINC `($__internal_2_$__cuda_sm3x_div_rn_noftz_f32_slowpath) ;  /* 0x0000002800507944 */ /* 0x000fea0003c00000 */
[----:B------:R-:W-:-:S07]  /*06f0*/  IMAD.MOV.U32 R13, RZ, RZ, R0 ;  /* 0x000000ffff0d7224 */ /* 0x000fce00078e0000 */
.L_x_11:
[----:B------:R-:W-:Y:S05]  /*0700*/  BSYNC.RECONVERGENT B0 ;  /* 0x0000000000007941 */ /* 0x000fea0003800200 */
.L_x_10:
[----:B------:R-:W-:Y:S01]  /*0710*/  IADD3 R0, PT, PT, R4, 0x1800000, RZ ;  /* 0x0180000004007810 */ /* 0x000fe20007ffe0ff */
[----:B------:R-:W-:Y:S03]  /*0720*/  BSSY.RECONVERGENT B0, `(.L_x_12) ;  /* 0x000000b000007945 */ /* 0x000fe60003800200 */
[----:B------:R-:W-:-:S04]  /*0730*/  LOP3.LUT R0, R0, 0x7f800000, RZ, 0xc0, !PT ;  /* 0x7f80000000007812 */ /* 0x000fc800078ec0ff */
[----:B------:R-:W-:-:S13]  /*0740*/  ISETP.GT.U32.AND P0, PT, R0, 0x1ffffff, PT ;  /* 0x01ffffff0000780c */ /* 0x000fda0003f04070 */
[----:B------:R-:W-:Y:S05]  /*0750*/  @P0 BRA `(.L_x_13) ;  /* 0x00000000000c0947 */ /* 0x000fea0003800000 */
[----:B------:R-:W-:-:S07]  /*0760*/  MOV R2, 0x780 ;  /* 0x0000078000027802 */ /* 0x000fce0000000f00 */
[----:B------:R-:W-:Y:S05]  /*0770*/  CALL.REL.NOINC `($__internal_0_$__cuda_sm20_rcp_rn_f32_slowpath) ;  /* 0x0000002000fc7944 */ /* 0x000fea0003c00000 */
[----:B------:R-:W-:Y:S05]  /*0780*/  BRA `(.L_x_14) ;  /* 0x0000000000107947 */ /* 0x000fea0003800000 */
.L_x_13:
[----:B------:R-:W0:Y:S02]  /*0790*/  MUFU.RCP R11, R4 ;  /* 0x00000004000b7308 */ /* 0x000e240000001000 */
[----:B0-----:R-:W-:-:S04]  /*07a0*/  FFMA R0, R11, R4, -1 ;  /* 0xbf8000000b007423 */ /* 0x001fc80000000004 */
[----:B------:R-:W-:-:S04]  /*07b0*/  FADD.FTZ R0, -R0, -RZ ;  /* 0x800000ff00007221 */ /* 0x000fc80000010100 */
[----:B------:R-:W-:-:S07]  /*07c0*/  FFMA R11, R11, R0, R11 ;  /* 0x000000000b0b7223 */ /* 0x000fce000000000b */
.L_x_14:
[----:B------:R-:W-:Y:S05]  /*07d0*/  BSYNC.RECONVERGENT B0 ;  /* 0x0000000000007941 */ /* 0x000fea0003800200 */
.L_x_12:
[----:B------:R-:W-:Y:S01]  /*07e0*/  HFMA2 R4, -RZ, RZ, 0, 0 ;  /* 0x00000000ff047431 */ /* 0x000fe200000001ff */
[----:B------:R-:W-:Y:S01]  /*07f0*/  BSSY.RECONVERGENT B0, `(.L_x_15) ;  /* 0x0000023000007945 */ /* 0x000fe20003800200 */
[----:B------:R-:W-:-:S07]  /*0800*/  IMAD.MOV.U32 R2, RZ, RZ, RZ ;  /* 0x000000ffff027224 */ /* 0x000fce00078e00ff */
.L_x_20:
[C---:B------:R-:W-:Y:S01]  /*0810*/  FFMA R3, R4.reuse, R13, 1 ;  /* 0x3f80000004037423 */ /* 0x040fe2000000000d */
[C---:B------:R-:W-:Y:S01]  /*0820*/  FFMA R0, R4.reuse, R12, RZ ;  /* 0x0000000c04007223 */ /* 0x040fe200000000ff */
[----:B------:R-:W-:Y:S01]  /*0830*/  FFMA R5, R4, R11, RZ ;  /* 0x0000000b04057223 */ /* 0x000fe200000000ff */
[----:B------:R-:W-:Y:S01]  /*0840*/  BSSY.RECONVERGENT B1, `(.L_x_16) ;  /* 0x0000012000017945 */ /* 0x000fe20003800200 */
[----:B------:R-:W-:Y:S02]  /*0850*/  FADD R7, R3, -1 ;  /* 0xbf80000003077421 */ /* 0x000fe40000000000 */
[----:B------:R-:W-:Y:S02]  /*0860*/  FADD R5, R5, -6 ;  /* 0xc0c0000005057421 */ /* 0x000fe40000000000 */
[----:B------:R-:W-:-:S04]  /*0870*/  FMUL R7, R7, R7 ;  /* 0x0000000707077220 */ /* 0x000fc80000400000 */
[----:B------:R-:W-:-:S04]  /*0880*/  FFMA R0, R0, R0, R7 ;  /* 0x0000000000007223 */ /* 0x000fc80000000007 */
[----:B------:R-:W-:-:S04]  /*0890*/  FFMA R5, R5, R5, R0 ;  /* 0x0000000505057223 */ /* 0x000fc80000000000 */
[----:B------:R-:W-:Y:S01]  /*08a0*/  VIADD R0, R5, 0xf3000000 ;  /* 0xf300000005007836 */ /* 0x000fe20000000000 */
[----:B------:R0:W1:Y:S04]  /*08b0*/  MUFU.RSQ R8, R5 ;  /* 0x0000000500087308 */ /* 0x0000680000001400 */
[----:B------:R-:W-:-:S13]  /*08c0*/  ISETP.GT.U32.AND P0, PT, R0, 0x727fffff, PT ;  /* 0x727fffff0000780c */ /* 0x000fda0003f04070 */
[----:B01----:R-:W-:Y:S05]  /*08d0*/  @!P0 BRA `(.L_x_17) ;  /* 0x0000000000108947 */ /* 0x003fea0003800000 */
[----:B------:R-:W-:Y:S02]  /*08e0*/  MOV R0, R5 ;  /* 0x0000000500007202 */ /* 0x000fe40000000f00 */
[----:B------:R-:W-:-:S07]  /*08f0*/  MOV R14, 0x910 ;  /* 0x00000910000e7802 */ /* 0x000fce0000000f00 */
[----:B------:R-:W-:Y:S05]  /*0900*/  CALL.REL.NOINC `($__internal_1_$__cuda_sm20_sqrt_rn_f32_slowpath) ;  /* 0x00000024006c7944 */ /* 0x000fea0003c00000 */
[----:B------:R-:W-:Y:S05]  /*0910*/  BRA `(.L_x_18) ;  /* 0x0000000000107947 */ /* 0x000fea0003800000 */
.L_x_17:
[----:B------:R-:W-:Y:S01]  /*0920*/  FMUL.FTZ R0, R5, R8 ;  /* 0x0000000805007220 */ /* 0x000fe20000410000 */
[----:B------:R-:W-:-:S03]  /*0930*/  FMUL.FTZ R7, R8, 0.5 ;  /* 0x3f00000008077820 */ /* 0x000fc60000410000 */
[----:B------:R-:W-:-:S04]  /*0940*/  FFMA R5, -R0, R0, R5 ;  /* 0x0000000000057223 */ /* 0x000fc80000000105 */
[----:B------:R-:W-:-:S07]  /*0950*/  FFMA R0, R5, R7, R0 ;  /* 0x0000000705007223 */ /* 0x000fce0000000000 */
.L_x_18:
[----:B------:R-:W-:Y:S05]  /*0960*/  BSYNC.RECONVERGENT B1 ;  /* 0x0000000000017941 */ /* 0x000fea0003800200 */
.L_x_16:
[----:B------:R-:W-:-:S05]  /*0970*/  FADD R0, R0, -1 ;  /* 0xbf80000000007421 */ /* 0x000fca0000000000 */
[----:B------:R-:W-:Y:S01]  /*0980*/  FMNMX R3, R3, R0, PT ;  /* 0x0000000003037209 */ /* 0x000fe20003800000 */
[----:B------:R-:W-:-:S03]  /*0990*/  IMAD.MOV.U32 R0, RZ, RZ, R4 ;  /* 0x000000ffff007224 */ /* 0x000fc600078e0004 */
[----:B------:R-:W-:-:S13]  /*09a0*/  FSETP.GEU.AND P0, PT, R3, 0.0010000000474974513054, PT ;  /* 0x3a83126f0300780b */ /* 0x000fda0003f0e000 */
[----:B------:R-:W-:Y:S05]  /*09b0*/  @!P0 BRA `(.L_x_19) ;  /* 0x0000000000188947 */ /* 0x000fea0003800000 */
[----:B------:R-:W-:Y:S01]  /*09c0*/  FADD R4, R3, R4 ;  /* 0x0000000403047221 */ /* 0x000fe20000000000 */
[C---:B------:R-:W-:Y:S01]  /*09d0*/  ISETP.GE.U32.AND P0, PT, R2.reuse, 0x7f, PT ;  /* 0x0000007f0200780c */ /* 0x040fe20003f06070 */
[----:B------:R-:W-:Y:S01]  /*09e0*/  IMAD.MOV.U32 R0, RZ, RZ, 0x4e6e6b28 ;  /* 0x4e6e6b28ff007424 */ /* 0x000fe200078e00ff */
[----:B------:R-:W-:Y:S02]  /*09f0*/  IADD3 R2, PT, PT, R2, 0x1, RZ ;  /* 0x0000000102027810 */ /* 0x000fe40007ffe0ff */
[----:B------:R-:W-:-:S13]  /*0a00*/  FSETP.LEU.AND P1, PT, R4, 100, PT ;  /* 0x42c800000400780b */ /* 0x000fda0003f2b000 */
[----:B------:R-:W-:Y:S05]  /*0a10*/  @!P0 BRA P1, `(.L_x_20) ;  /* 0xfffffffc007c8947 */ /* 0x000fea000083ffff */
.L_x_19:
[----:B------:R-:W-:Y:S05]  /*0a20*/  BSYNC.RECONVERGENT B0 ;  /* 0x0000000000007941 */ /* 0x000fea0003800200 */
.L_x_15:
[----:B------:R-:W-:Y:S01]  /*0a30*/  FSETP.GEU.AND P0, PT, R0, 100000000, PT ;  /* 0x4cbebc200000780b */ /* 0x000fe20003f0e000 */
[----:B------:R-:W0:Y:S01]  /*0a40*/  LDCU.64 UR6, c[0x0][0x358] ;  /* 0x00006b00ff0677ac */ /* 0x000e220008000a00 */
[----:B------:R-:W-:Y:S01]  /*0a50*/  BSSY.RECONVERGENT B0, `(.L_x_21) ;  /* 0x0000207000007945 */ /* 0x000fe20003800200 */
[----:B------:R-:W-:Y:S02]  /*0a60*/  HFMA2 R4, -RZ, RZ, 0, 2.384185791015625e-06 ;  /* 0x00000028ff047431 */ /* 0x000fe400000001ff */
[----:B------:R-:W-:Y:S01]  /*0a70*/  IMAD.MOV.U32 R5, RZ, RZ, 0x1e ;  /* 0x0000001eff057424 */ /* 0x000fe200078e00ff */
[----:B------:R-:W-:-:S07]  /*0a80*/  MOV R7, 0x14 ;  /* 0x0000001400077802 */ /* 0x000fce0000000f00 */
[----:B------:R-:W-:Y:S05]  /*0a90*/  @P0 BRA `(.L_x_22) ;  /* 0x0000002000080947 */ /* 0x000fea0003800000 */
[C---:B------:R-:W-:Y:S01]  /*0aa0*/  FFMA R13, R0.reuse, R13, 1 ;  /* 0x3f800000000d7423 */ /* 0x040fe2000000000d */
[C---:B------:R-:W-:Y:S01]  /*0ab0*/  FFMA R12, R0.reuse, R12, RZ ;  /* 0x0000000c000c7223 */ /* 0x040fe200000000ff */
[----:B------:R-:W-:Y:S01]  /*0ac0*/  FFMA R11, R0, R11, RZ ;  /* 0x0000000b000b7223 */ /* 0x000fe200000000ff */
[----:B------:R-:W-:Y:S01]  /*0ad0*/  BSSY.RECONVERGENT B1, `(.L_x_23) ;  /* 0x0000015000017945 */ /* 0x000fe20003800200 */
[----:B------:R-:W-:Y:S01]  /*0ae0*/  FADD R2, RZ, R13 ;  /* 0x0000000dff027221 */ /* 0x000fe20000000000 */
[----:B------:R-:W-:Y:S01]  /*0af0*/  FADD R0, R12, 0.0010000000474974513054 ;  /* 0x3a83126f0c007421 */ /* 0x000fe20000000000 */
[----:B------:R-:W-:Y:S02]  /*0b00*/  FADD R4, RZ, R11 ;  /* 0x0000000bff047221 */ /* 0x000fe40000000000 */
[----:B------:R-:W-:Y:S02]  /*0b10*/  FADD R3, R2, -1 ;  /* 0xbf80000002037421 */ /* 0x000fe40000000000 */
[----:B------:R-:W-:-:S02]  /*0b20*/  FADD R4, R4, -6 ;  /* 0xc0c0000004047421 */ /* 0x000fc40000000000 */
[----:B------:R-:W-:-:S04]  /*0b30*/  FMUL R3, R3, R3 ;  /* 0x0000000303037220 */ /* 0x000fc80000400000 */
[----:B------:R-:W-:-:S04]  /*0b40*/  FFMA R5, R0, R0, R3 ;  /* 0x0000000000057223 */ /* 0x000fc80000000003 */
[----:B------:R-:W-:-:S04]  /*0b50*/  FFMA R5, R4, R4, R5 ;  /* 0x0000000404057223 */ /* 0x000fc80000000005 */
[----:B------:R-:W-:Y:S01]  /*0b60*/  VIADD R0, R5, 0xf3000000 ;  /* 0xf300000005007836 */ /* 0x000fe20000000000 */
[----:B------:R1:W2:Y:S04]  /*0b70*/  MUFU.RSQ R8, R5 ;  /* 0x0000000500087308 */ /* 0x0002a80000001400 */
[----:B------:R-:W-:-:S13]  /*0b80*/  ISETP.GT.U32.AND P0, PT, R0, 0x727fffff, PT ;  /* 0x727fffff0000780c */ /* 0x000fda0003f04070 */
[----:B-12---:R-:W-:Y:S05]  /*0b90*/  @!P0 BRA `(.L_x_24) ;  /* 0x0000000000108947 */ /* 0x006fea0003800000 */
[----:B------:R-:W-:Y:S02]  /*0ba0*/  MOV R0, R5 ;  /* 0x0000000500007202 */ /* 0x000fe40000000f00 */
[----:B------:R-:W-:-:S07]  /*0bb0*/  MOV R14, 0xbd0 ;  /* 0x00000bd0000e7802 */ /* 0x000fce0000000f00 */
[----:B0-----:R-:W-:Y:S05]  /*0bc0*/  CALL.REL.NOINC `($__internal_1_$__cuda_sm20_sqrt_rn_f32_slowpath) ;  /* 0x0000002000bc7944 */ /* 0x001fea0003c00000 */
[----:B------:R-:W-:Y:S05]  /*0bd0*/  BRA `(.L_x_25) ;  /* 0x0000000000107947 */ /* 0x000fea0003800000 */
.L_x_24:
[----:B------:R-:W-:Y:S01]  /*0be0*/  FMUL.FTZ R0, R5, R8 ;  /* 0x0000000805007220 */ /* 0x000fe20000410000 */
[----:B------:R-:W-:-:S03]  /*0bf0*/  FMUL.FTZ R7, R8, 0.5 ;  /* 0x3f00000008077820 */ /* 0x000fc60000410000 */
[----:B------:R-:W-:-:S04]  /*0c00*/  FFMA R5, -R0, R0, R5 ;  /* 0x0000000000057223 */ /* 0x000fc80000000105 */
[----:B------:R-:W-:-:S07]  /*0c10*/  FFMA R0, R5, R7, R0 ;  /* 0x0000000705007223 */ /* 0x000fce0000000000 */
.L_x_25:
[----:B0-----:R-:W-:Y:S05]  /*0c20*/  BSYNC.RECONVERGENT B1 ;  /* 0x0000000000017941 */ /* 0x001fea0003800200 */
.L_x_23:
[----:B------:R-:W-:Y:S01]  /*0c30*/  FADD R5, R13, -1 ;  /* 0xbf8000000d057421 */ /* 0x000fe20000000000 */
[----:B------:R-:W-:Y:S01]  /*0c40*/  FADD R10, R12, -0.0010000000474974513054 ;  /* 0xba83126f0c0a7421 */ /* 0x000fe20000000000 */
[----:B------:R-:W-:Y:S01]  /*0c50*/  FADD R8, R11, -6 ;  /* 0xc0c000000b087421 */ /* 0x000fe20000000000 */
[----:B------:R-:W-:Y:S01]  /*0c60*/  BSSY.RECONVERGENT B1, `(.L_x_26) ;  /* 0x0000012000017945 */ /* 0x000fe20003800200 */
[----:B------:R-:W-:-:S04]  /*0c70*/  FMUL R5, R5, R5 ;  /* 0x0000000505057220 */ /* 0x000fc80000400000 */
[----:B------:R-:W-:-:S04]  /*0c80*/  FFMA R7, R10, R10, R5 ;  /* 0x0000000a0a077223 */ /* 0x000fc80000000005 */
[----:B------:R-:W-:-:S04]  /*0c90*/  FFMA R9, R8, R8, R7 ;  /* 0x0000000808097223 */ /* 0x000fc80000000007 */
[----:B------:R-:W-:Y:S01]  /*0ca0*/  VIADD R7, R9, 0xf3000000 ;  /* 0xf300000009077836 */ /* 0x000fe20000000000 */
[----:B------:R0:W1:Y:S04]  /*0cb0*/  MUFU.RSQ R10, R9 ;  /* 0x00000009000a7308 */ /* 0x0000680000001400 */
[----:B------:R-:W-:Y:S01]  /*0cc0*/  ISETP.GT.U32.AND P0, PT, R7, 0x727fffff, PT ;  /* 0x727fffff0700780c */ /* 0x000fe20003f04070 */
[----:B------:R-:W-:-:S05]  /*0cd0*/  FADD R7, R0, -1 ;  /* 0xbf80000000077421 */ /* 0x000fca0000000000 */
[----:B------:R-:W-:-:S07]  /*0ce0*/  FMNMX R7, R2, R7, PT ;  /* 0x0000000702077209 */ /* 0x000fce0003800000 */
[----:B01----:R-:W-:Y:S05]  /*0cf0*/  @!P0 BRA `(.L_x_27) ;  /* 0x0000000000108947 */ /* 0x003fea0003800000 */
[----:B------:R-:W-:Y:S02]  /*0d00*/  MOV R0, R9 ;  /* 0x0000000900007202 */ /* 0x000fe40000000f00 */
[----:B------:R-:W-:-:S07]  /*0d10*/  MOV R14, 0xd30 ;  /* 0x00000d30000e7802 */ /* 0x000fce0000000f00 */
[----:B------:R-:W-:Y:S05]  /*0d20*/  CALL.REL.NOINC `($__internal_1_$__cuda_sm20_sqrt_rn_f32_slowpath) ;  /* 0x0000002000647944 */ /* 0x000fea0003c00000 */
[----:B------:R-:W-:Y:S05]  /*0d30*/  BRA `(.L_x_28) ;  /* 0x0000000000107947 */ /* 0x000fea0003800000 */
.L_x_27:
[----:B------:R-:W-:Y:S01]  /*0d40*/  FMUL.FTZ R0, R9, R10 ;  /* 0x0000000a09007220 */ /* 0x000fe20000410000 */
[----:B------:R-:W-:-:S03]  /*0d50*/  FMUL.FTZ R10, R10, 0.5 ;  /* 0x3f0000000a0a7820 */ /* 0x000fc60000410000 */
[----:B------:R-:W-:-:S04]  /*0d60*/  FFMA R9, -R0, R0, R9 ;  /* 0x0000000000097223 */ /* 0x000fc80000000109 */
[----:B------:R-:W-:-:S07]  /*0d70*/  FFMA R0, R9, R10, R0 ;  /* 0x0000000a09007223 */ /* 0x000fce0000000000 */
.L_x_28:
[----:B------:R-:W-:Y:S05]  /*0d80*/  BSYNC.RECONVERGENT B1 ;  /* 0x0000000000017941 */ /* 0x000fea0003800200 */
.L_x_26:
[----:B------:R-:W-:Y:S01]  /*0d90*/  FADD R9, R13, 0.0010000000474974513054 ;  /* 0x3a83126f0d097421 */ /* 0x000fe20000000000 */
[----:B------:R-:W-:Y:S01]  /*0da0*/  FADD R20, RZ, R12 ;  /* 0x0000000cff147221 */ /* 0x000fe20000000000 */
[----:B------:R-:W-:Y:S01]  /*0db0*/  FADD R0, R0, -1 ;  /* 0xbf80000000007421 */ /* 0x000fe20000000000 */
[----:B------:R-:W-:Y:S01]  /*0dc0*/  BSSY.RECONVERGENT B1, `(.L_x_29) ;  /* 0x0000013000017945 */ /* 0x000fe20003800200 */
[----:B------:R-:W-:-:S03]  /*0dd0*/  FADD R10, R9, -1 ;  /* 0xbf800000090a7421 */ /* 0x000fc60000000000 */
[----:B------:R-:W-:Y:S01]  /*0de0*/  FMNMX R0, R13, R0, PT ;  /* 0x000000000d007209 */ /* 0x000fe20003800000 */
[----:B------:R-:W-:-:S04]  /*0df0*/  FMUL R15, R10, R10 ;  /* 0x0000000a0a0f7220 */ /* 0x000fc80000400000 */
[----:B------:R-:W-:Y:S01]  /*0e00*/  FFMA R15, R20, R20, R15 ;  /* 0x00000014140f7223 */ /* 0x000fe2000000000f */
[----:B------:R-:W-:-:S03]  /*0e10*/  FADD R7, R7, -R0 ;  /* 0x8000000007077221 */ /* 0x000fc60000000000 */
        /* <DEDUP_REMOVED lines=9> */
.L_x_30:
[----:B------:R-:W-:Y:S01]  /*0eb0*/  FMUL.FTZ R0, R15, R4 ;  /* 0x000000040f007220 */ /* 0x000fe20000410000 */
[----:B------:R-:W-:-:S03]  /*0ec0*/  FMUL.FTZ R4, R4, 0.5 ;  /* 0x3f00000004047820 */ /* 0x000fc60000410000 */
[----:B------:R-:W-:-:S04]  /*0ed0*/  FFMA R15, -R0, R0, R15 ;  /* 0x00000000000f7223 */ /* 0x000fc8000000010f */
[----:B------:R-:W-:-:S07]  /*0ee0*/  FFMA R0, R15, R4, R0 ;  /* 0x000000040f007223 */ /* 0x000fce0000000000 */
.L_x_31:
[----:B------:R-:W-:Y:S05]  /*0ef0*/  BSYNC.RECONVERGENT B1 ;  /* 0x0000000000017941 */ /* 0x000fea0003800200 */
.L_x_29:
[----:B------:R-:W-:Y:S01]  /*0f00*/  FADD R4, R13, -0.0010000000474974513054 ;  /* 0xba83126f0d047421 */ /* 0x000fe20000000000 */
[----:B------:R-:W-:Y:S01]  /*0f10*/  FADD R0, R0, -1 ;  /* 0xbf80000000007421 */ /* 0x000fe20000000000 */
[----:B------:R-:W-:Y:S02]  /*0f20*/  BSSY.RECONVERGENT B1, `(.L_x_32) ;  /* 0x0000012000017945 */ /* 0x000fe40003800200 */
[----:B------:R-:W-:Y:S02]  /*0f30*/  FADD R10, R4, -1 ;  /* 0xbf800000040a7421 */ /* 0x000fe40000000000 */
[----:B------:R-:W-:Y:S02]  /*0f40*/  FMNMX R9, R9, R0, PT ;  /* 0x0000000009097209 */ /* 0x000fe40003800000 */
        /* <DEDUP_REMOVED lines=11> */
.L_x_33:
[----:B------:R-:W-:Y:S01]  /*1000*/  FMUL.FTZ R0, R15, R8 ;  /* 0x000000080f007220 */ /* 0x000fe20000410000 */
[----:B------:R-:W-:-:S03]  /*1010*/  FMUL.FTZ R8, R8, 0.5 ;  /* 0x3f00000008087820 */ /* 0x000fc60000410000 */
[----:B------:R-:W-:-:S04]  /*1020*/  FFMA R15, -R0, R0, R15 ;  /* 0x00000000000f7223 */ /* 0x000fc8000000010f */
[----:B------:R-:W-:-:S07]  /*1030*/  FFMA R0, R15, R8, R0 ;  /* 0x000000080f007223 */ /* 0x000fce0000000000 */
.L_x_34:
[----:B------:R-:W-:Y:S05]  /*1040*/  BSYNC.RECONVERGENT B1 ;  /* 0x0000000000017941 */ /* 0x000fea0003800200 */
.L_x_32:
[----:B------:R-:W-:Y:S01]  /*1050*/  FADD R8, R11, 0.0010000000474974513054 ;  /* 0x3a83126f0b087421 */ /* 0x000fe20000000000 */
[----:B------:R-:W-:Y:S01]  /*1060*/  FFMA R3, R20, R20, R3 ;  /* 0x0000001414037223 */ /* 0x000fe20000000003 */
[----:B------:R-:W-:Y:S02]  /*1070*/  BSSY.RECONVERGENT B1, `(.L_x_35) ;  /* 0x0000012000017945 */ /* 0x000fe40003800200 */
[----:B------:R-:W-:-:S04]  /*1080*/  FADD R8, R8, -6 ;  /* 0xc0c0000008087421 */ /* 0x000fc80000000000 */
[----:B------:R-:W-:Y:S01]  /*1090*/  FFMA R15, R8, R8, R3 ;  /* 0x00000008080f7223 */ /* 0x000fe20000000003 */
[----:B------:R-:W-:-:S03]  /*10a0*/  FADD R3, R0, -1 ;  /* 0xbf80000000037421 */ /* 0x000fc60000000000 */
[----:B------:R-:W-:Y:S01]  /*10b0*/  VIADD R0, R15, 0xf3000000 ;  /* 0xf30000000f007836 */ /* 0x000fe20000000000 */
[----:B------:R0:W1:Y:S01]  /*10c0*/  MUFU.RSQ R8, R15 ;  /* 0x0000000f00087308 */ /* 0x0000620000001400 */
[----:B------:R-:W-:-:S03]  /*10d0*/  FMNMX R4, R4, R3, PT ;  /* 0x0000000304047209 */ /* 0x000fc60003800000 */
[----:B------:R-:W-:Y:S02]  /*10e0*/  ISETP.GT.U32.AND P0, PT, R0, 0x727fffff, PT ;  /* 0x727fffff0000780c */ /* 0x000fe40003f04070 */
[----:B------:R-:W-:-:S11]  /*10f0*/  FADD R3, R9, -R4 ;  /* 0x8000000409037221 */ /* 0x000fd60000000000 */
[----:B01----:R-:W-:Y:S05]  /*1100*/  @!P0 BRA `(.L_x_36) ;  /* 0x0000000000108947 */ /* 0x003fea0003800000 */
[----:B------:R-:W-:Y:S02]  /*1110*/  MOV R0, R15 ;  /* 0x0000000f00007202 */ /* 0x000fe40000000f00 */
[----:B------:R-:W-:-:S07]  /*1120*/  MOV R14, 0x1140 ;  /* 0x00001140000e7802 */ /* 0x000fce0000000f00 */
[----:B------:R-:W-:Y:S05]  /*1130*/  CALL.REL.NOINC `($__internal_1_$__cuda_sm20_sqrt_rn_f32_slowpath) ;  /* 0x0000001c00607944 */ /* 0x000fea0003c00000 */
[----:B------:R-:W-:Y:S05]  /*1140*/  BRA `(.L_x_37) ;  /* 0x0000000000107947 */ /* 0x000fea0003800000 */
.L_x_36:
[----:B------:R-:W-:Y:S01]  /*1150*/  FMUL.FTZ R0, R15, R8 ;  /* 0x000000080f007220 */ /* 0x000fe20000410000 */
[----:B------:R-:W-:-:S03]  /*1160*/  FMUL.FTZ R4, R8, 0.5 ;  /* 0x3f00000008047820 */ /* 0x000fc60000410000 */
[----:B------:R-:W-:-:S04]  /*1170*/  FFMA R9, -R0, R0, R15 ;  /* 0x0000000000097223 */ /* 0x000fc8000000010f */
[----:B------:R-:W-:-:S07]  /*1180*/  FFMA R0, R9, R4, R0 ;  /* 0x0000000409007223 */ /* 0x000fce0000000000 */
.L_x_37:
[----:B------:R-:W-:Y:S05]  /*1190*/  BSYNC.RECONVERGENT B1 ;  /* 0x0000000000017941 */ /* 0x000fea0003800200 */
.L_x_35:
[----:B------:R-:W-:Y:S01]  /*11a0*/  FADD R4, R11, -0.0010000000474974513054 ;  /* 0xba83126f0b047421 */ /* 0x000fe20000000000 */
[----:B------:R-:W-:Y:S01]  /*11b0*/  FFMA R5, R12, R12, R5 ;  /* 0x0000000c0c057223 */ /* 0x000fe20000000005 */
[----:B------:R-:W-:Y:S02]  /*11c0*/  BSSY.RECONVERGENT B1, `(.L_x_38) ;  /* 0x0000011000017945 */ /* 0x000fe40003800200 */
[----:B------:R-:W-:-:S04]  /*11d0*/  FADD R4, R4, -6 ;  /* 0xc0c0000004047421 */ /* 0x000fc80000000000 */
        /* <DEDUP_REMOVED lines=11> */
.L_x_39:
[----:B------:R-:W-:Y:S01]  /*1290*/  FMUL.FTZ R0, R9, R4 ;  /* 0x0000000409007220 */ /* 0x000fe20000410000 */
[----:B------:R-:W-:-:S03]  /*12a0*/  FMUL.FTZ R4, R4, 0.5 ;  /* 0x3f00000004047820 */ /* 0x000fc60000410000 */
[----:B------:R-:W-:-:S04]  /*12b0*/  FFMA R5, -R0, R0, R9 ;  /* 0x0000000000057223 */ /* 0x000fc80000000109 */
[----:B------:R-:W-:-:S07]  /*12c0*/  FFMA R0, R5, R4, R0 ;  /* 0x0000000405007223 */ /* 0x000fce0000000000 */
.L_x_40:
[----:B------:R-:W-:Y:S05]  /*12d0*/  BSYNC.RECONVERGENT B1 ;  /* 0x0000000000017941 */ /* 0x000fea0003800200 */
.L_x_38:
[----:B------:R-:W-:Y:S01]  /*12e0*/  FADD R0, R0, -1 ;  /* 0xbf80000000007421 */ /* 0x000fe20000000000 */
[----:B------:R-:W-:Y:S01]  /*12f0*/  FMUL R4, R3, R3 ;  /* 0x0000000303047220 */ /* 0x000fe20000400000 */
[----:B------:R-:W-:Y:S03]  /*1300*/  BSSY.RECONVERGENT B1, `(.L_x_41) ;  /* 0x0000011000017945 */ /* 0x000fe60003800200 */
[----:B------:R-:W-:Y:S01]  /*1310*/  FMNMX R5, R13, R0, PT ;  /* 0x000000000d057209 */ /* 0x000fe20003800000 */
[----:B------:R-:W-:-:S04]  /*1320*/  FFMA R9, R7, R7, R4 ;  /* 0x0000000707097223 */ /* 0x000fc80000000004 */
[----:B------:R-:W-:-:S04]  /*1330*/  FADD R2, R2, -R5 ;  /* 0x8000000502027221 */ /* 0x000fc80000000000 */
        /* <DEDUP_REMOVED lines=9> */
.L_x_42:
[----:B------:R-:W-:Y:S01]  /*13d0*/  FMUL.FTZ R0, R9, R4 ;  /* 0x0000000409007220 */ /* 0x000fe20000410000 */
[----:B------:R-:W-:-:S03]  /*13e0*/  FMUL.FTZ R4, R4, 0.5 ;  /* 0x3f00000004047820 */ /* 0x000fc60000410000 */
[----:B------:R-:W-:-:S04]  /*13f0*/  FFMA R5, -R0, R0, R9 ;  /* 0x0000000000057223 */ /* 0x000fc80000000109 */
[----:B------:R-:W-:-:S07]  /*1400*/  FFMA R0, R5, R4, R0 ;  /* 0x0000000405007223 */ /* 0x000fce0000000000 */
.L_x_43:
[----:B------:R-:W-:Y:S05]  /*1410*/  BSYNC.RECONVERGENT B1 ;  /* 0x0000000000017941 */ /* 0x000fea0003800200 */
.L_x_41:
[----:B------:R-:W-:Y:S01]  /*1420*/  FADD R20, R0, 9.9999997171806853657e-10 ;  /* 0x3089705f00147421 */ /* 0x000fe20000000000 */
[----:B------:R-:W-:Y:S03]  /*1430*/  BSSY.RECONVERGENT B3, `(.L_x_44) ;  /* 0x000000d000037945 */ /* 0x000fe60003800200 */
[----:B------:R-:W0:Y:S08]  /*1440*/  MUFU.RCP R5, R20 ;  /* 0x0000001400057308 */ /* 0x000e300000001000 */
[----:B------:R-:W1:Y:S01]  /*1450*/  FCHK P0, R7, R20 ;  /* 0x0000001407007302 */ /* 0x000e620000000000 */
[----:B0-----:R-:W-:-:S04]  /*1460*/  FFMA R0, -R20, R5, 1 ;  /* 0x3f80000014007423 */ /* 0x001fc80000000105 */
[----:B------:R-:W-:-:S04]  /*1470*/  FFMA R0, R5, R0, R5 ;  /* 0x0000000005007223 */ /* 0x000fc80000000005 */
[----:B------:R-:W-:-:S04]  /*1480*/  FFMA R5, R7, R0, RZ ;  /* 0x0000000007057223 */ /* 0x000fc800000000ff */
[----:B------:R-:W-:-:S04]  /*1490*/  FFMA R4, -R20, R5, R7 ;  /* 0x0000000514047223 */ /* 0x000fc80000000107 */
[----:B------:R-:W-:Y:S01]  /*14a0*/  FFMA R5, R0, R4, R5 ;  /* 0x0000000400057223 */ /* 0x000fe20000000005 */
[----:B-1----:R-:W-:Y:S06]  /*14b0*/  @!P0 BRA `(.L_x_45) ;  /* 0x0000000000108947 */ /* 0x002fec0003800000 */
[----:B------:R-:W-:Y:S01]  /*14c0*/  IMAD.MOV.U32 R17, RZ, RZ, R7 ;  /* 0x000000ffff117224 */ /* 0x000fe200078e0007 */
[----:B------:R-:W-:-:S07]  /*14d0*/  MOV R14, 0x14f0 ;  /* 0x000014f0000e7802 */ /* 0x000fce0000000f00 */
[----:B------:R-:W-:Y:S05]  /*14e0*/  CALL.REL.NOINC `($__internal_2_$__cuda_sm3x_div_rn_noftz_f32_slowpath) ;  /* 0x0000001800d07944 */ /* 0x000fea0003c00000 */
[----:B------:R-:W-:-:S07]  /*14f0*/  MOV R5, R0 ;  /* 0x0000000000057202 */ /* 0x000fce0000000f00 */
.L_x_45:
[----:B------:R-:W-:Y:S05]  /*1500*/  BSYNC.RECONVERGENT B3 ;  /* 0x0000000000037941 */ /* 0x000fea0003800200 */
.L_x_44:
[----:B------:R-:W0:Y:S01]  /*1510*/  MUFU.RCP R7, R20 ;  /* 0x0000001400077308 */ /* 0x000e220000001000 */
[----:B------:R-:W-:Y:S07]  /*1520*/  BSSY.RECONVERGENT B3, `(.L_x_46) ;  /* 0x000000c000037945 */ /* 0x000fee0003800200 */
        /* <DEDUP_REMOVED lines=11> */
.L_x_47:
[----:B------:R-:W-:Y:S05]  /*15e0*/  BSYNC.RECONVERGENT B3 ;  /* 0x0000000000037941 */ /* 0x000fea0003800200 */
.L_x_46:
        /* <DEDUP_REMOVED lines=13> */
.L_x_49:
[----:B------:R-:W-:Y:S05]  /*16c0*/  BSYNC.RECONVERGENT B3 ;  /* 0x0000000000037941 */ /* 0x000fea0003800200 */
.L_x_48:
[----:B------:R-:W0:Y:S02]  /*16d0*/  LDC R7, c[0x0][0x390] ;  /* 0x0000e400ff077b82 */ /* 0x000e240000000800 */
[C---:B0-----:R-:W-:Y:S01]  /*16e0*/  FMUL R24, R7.reuse, 0.63661974668502807617 ;  /* 0x3f22f98307187820 */ /* 0x041fe20000400000 */
[----:B------:R-:W-:-:S04]  /*16f0*/  FSETP.GE.AND P0, PT, |R7|, 105615, PT ;  /* 0x47ce47800700780b */ /* 0x000fc80003f06200 */
[----:B------:R-:W-:Y:S01]  /*1700*/  P2R R2, PR, RZ, 0x1 ;  /* 0x00000001ff027803 */ /* 0x000fe20000000000 */
[----:B------:R-:W0:Y:S02]  /*1710*/  F2I.NTZ R24, R24 ;  /* 0x0000001800187305 */ /* 0x000e240000203100 */
[----:B0-----:R-:W-:Y:S01]  /*1720*/  I2FP.F32.S32 R10, R24 ;  /* 0x00000018000a7245 */ /* 0x001fe20000201400 */
[----:B------:R-:W-:-:S04]  /*1730*/  IMAD.MOV.U32 R8, RZ, RZ, R24 ;  /* 0x000000ffff087224 */ /* 0x000fc800078e0018 */
[----:B------:R-:W-:-:S04]  /*1740*/  FFMA R3, R10, -1.5707962512969970703, R7 ;  /* 0xbfc90fda0a037823 */ /* 0x000fc80000000007 */
[----:B------:R-:W-:-:S04]  /*1750*/  FFMA R3, R10, -7.5497894158615963534e-08, R3 ;  /* 0xb3a221680a037823 */ /* 0x000fc80000000003 */
[----:B------:R-:W-:-:S05]  /*1760*/  FFMA R10, R10, -5.3903029534742383927e-15, R3 ;  /* 0xa7c234c50a0a7823 */ /* 0x000fca0000000003 */
[----:B------:R-:W-:Y:S01]  /*1770*/  MOV R0, R10 ;  /* 0x0000000a00007202 */ /* 0x000fe20000000f00 */
[----:B------:R-:W-:Y:S06]  /*1780*/  @!P0 BRA `(.L_x_50) ;  /* 0x0000000400788947 */ /* 0x000fec0003800000 */
[----:B------:R-:W-:-:S13]  /*1790*/  FSETP.NEU.AND P0, PT, |R7|, +INF , PT ;  /* 0x7f8000000700780b */ /* 0x000fda0003f0d200 */
[----:B------:R-:W-:Y:S01]  /*17a0*/  @!P0 FMUL R0, RZ, R7 ;  /* 0x00000007ff008220 */ /* 0x000fe20000400000 */
[----:B------:R-:W-:Y:S01]  /*17b0*/  @!P0 IMAD.MOV.U32 R24, RZ, RZ, RZ ;  /* 0x000000ffff188224 */ /* 0x000fe200078e00ff */
[----:B------:R-:W-:Y:S06]  /*17c0*/  @!P0 BRA `(.L_x_50) ;  /* 0x0000000400688947 */ /* 0x000fec0003800000 */
[----:B------:R-:W-:Y:S01]  /*17d0*/  SHF.L.U32 R0, R7, 0x8, RZ ;  /* 0x0000000807007819 */ /* 0x000fe200000006ff */
[----:B------:R-:W-:Y:S02]  /*17e0*/  HFMA2 R23, -RZ, RZ, 0, 0 ;  /* 0x00000000ff177431 */ /* 0x000fe400000001ff */
[----:B------:R-:W-:Y:S01]  /*17f0*/  IMAD.MOV.U32 R15, RZ, RZ, RZ ;  /* 0x000000ffff0f7224 */ /* 0x000fe200078e00ff */
[----:B------:R-:W0:Y:S01]  /*1800*/  LDCU.64 UR8, c[0x4][URZ] ;  /* 0x01000000ff0877ac */ /* 0x000e220008000a00 */
[----:B------:R-:W-:Y:S01]  /*1810*/  IMAD.MOV.U32 R24, RZ, RZ, RZ ;  /* 0x000000ffff187224 */ /* 0x000fe200078e00ff */
[----:B------:R-:W-:Y:S01]  /*1820*/  LOP3.LUT R0, R0, 0x80000000, RZ, 0xfc, !PT ;  /* 0x8000000000007812 */ /* 0x000fe200078efcff */
[----:B------:R-:W-:-:S06]  /*1830*/  UMOV UR4, URZ ;  /* 0x000000ff00047c82 */ /* 0x000fcc0008000000 */
.L_x_51:
[----:B0-----:R-:W-:Y:S01]  /*1840*/  IMAD.U32 R17, RZ, RZ, UR9 ;  /* 0x00000009ff117e24 */ /* 0x001fe2000f8e00ff */
[----:B------:R-:W-:-:S05]  /*1850*/  MOV R16, UR8 ;  /* 0x0000000800107c02 */ /* 0x000fca0008000f00 */
[----:B------:R-:W2:Y:S01]  /*1860*/  LDG.E.CONSTANT R17, desc[UR6][R16.64] ;  /* 0x0000000610117981 */ /* 0x000ea2000c1e9900 */
[----:B------:R-:W-:Y:S01]  /*1870*/  UIADD3 UR4, UPT, UPT, UR4, 0x1, URZ ;  /* 0x0000000104047890 */ /* 0x000fe2000fffe0ff */
[C---:B------:R-:W-:Y:S01]  /*1880*/  ISETP.EQ.AND P0, PT, R24.reuse, RZ, PT ;  /* 0x000000ff1800720c */ /* 0x040fe20003f02270 */
[----:B------:R-:W-:Y:S01]  /*1890*/  UIADD3 UR8, UP1, UPT, UR8, 0x4, URZ ;  /* 0x0000000408087890 */ /* 0x000fe2000ff3e0ff */
[C---:B------:R-:W-:Y:S01]  /*18a0*/  ISETP.EQ.AND P1, PT, R24.reuse, 0x4, PT ;  /* 0x000000041800780c */ /* 0x040fe20003f22270 */
[----:B------:R-:W-:Y:S01]  /*18b0*/  UISETP.NE.AND UP0, UPT, UR4, 0x6, UPT ;  /* 0x000000060400788c */ /* 0x000fe2000bf05270 */
[C---:B------:R-:W-:Y:S01]  /*18c0*/  ISETP.EQ.AND P3, PT, R24.reuse, 0xc, PT ;  /* 0x0000000c1800780c */ /* 0x040fe20003f62270 */
[----:B------:R-:W-:Y:S01]  /*18d0*/  UIADD3.X UR9, UPT, UPT, URZ, UR9, URZ, UP1, !UPT ;  /* 0x00000009ff097290 */ /* 0x000fe20008ffe4ff */
[C---:B------:R-:W-:Y:S02]  /*18e0*/  ISETP.EQ.AND P4, PT, R24.reuse, 0x10, PT ;  /* 0x000000101800780c */ /* 0x040fe40003f82270 */
[----:B------:R-:W-:Y:S01]  /*18f0*/  ISETP.EQ.AND P5, PT, R24, 0x14, PT ;  /* 0x000000141800780c */ /* 0x000fe20003fa2270 */
[----:B--2---:R-:W-:-:S03]  /*1900*/  IMAD.WIDE.U32 R18, R17, R0, RZ ;  /* 0x0000000011127225 */ /* 0x004fc600078e00ff */
[----:B------:R-:W-:-:S04]  /*1910*/  IADD3 R18, P2, PT, R18, R15, RZ ;  /* 0x0000000f12127210 */ /* 0x000fc80007f5e0ff */
[----:B------:R-:W-:Y:S01]  /*1920*/  IADD3.X R15, PT, PT, R19, R23, RZ, P2, !PT ;  /* 0x00000017130f7210 */ /* 0x000fe200017fe4ff */
[--C-:B------:R-:W-:Y:S01]  /*1930*/  @P0 IMAD.MOV.U32 R22, RZ, RZ, R18.reuse ;  /* 0x000000ffff160224 */ /* 0x100fe200078e0012 */
[C---:B------:R-:W-:Y:S01]  /*1940*/  ISETP.EQ.AND P2, PT, R24.reuse, 0x8, PT ;  /* 0x000000081800780c */ /* 0x040fe20003f42270 */
[----:B------:R-:W-:Y:S01]  /*1950*/  @P4 IMAD.MOV.U32 R3, RZ, RZ, R18 ;  /* 0x000000ffff034224 */ /* 0x000fe200078e0012 */
[-C--:B------:R-:W-:Y:S01]  /*1960*/  @P1 MOV R21, R18.reuse ;  /* 0x0000001200151202 */ /* 0x080fe20000000f00 */
[----:B------:R-:W-:Y:S01]  /*1970*/  VIADD R24, R24, 0x4 ;  /* 0x0000000418187836 */ /* 0x000fe20000000000 */
[-C--:B------:R-:W-:Y:S02]  /*1980*/  @P3 MOV R14, R18.reuse ;  /* 0x00000012000e3202 */ /* 0x080fe40000000f00 */
[----:B------:R-:W-:-:S07]  /*1990*/  @P5 MOV R2, R18 ;  /* 0x0000001200025202 */ /* 0x000fce0000000f00 */
[----:B------:R-:W-:Y:S01]  /*19a0*/  @P2 IMAD.MOV.U32 R20, RZ, RZ, R18 ;  /* 0x000000ffff142224 */ /* 0x000fe200078e0012 */
[----:B------:R-:W-:Y:S06]  /*19b0*/  BRA.U UP0, `(.L_x_51) ;  /* 0xfffffffd00a07547 */ /* 0x000fec000b83ffff */
[----:B------:R-:W-:-:S04]  /*19c0*/  SHF.R.U32.HI R16, RZ, 0x17, R7 ;  /* 0x00000017ff107819 */ /* 0x000fc80000011607 */
[C---:B------:R-:W-:Y:S02]  /*19d0*/  LOP3.LUT R0, R16.reuse, 0xe0, RZ, 0xc0, !PT ;  /* 0x000000e010007812 */ /* 0x040fe400078ec0ff */
[----:B------:R-:W-:Y:S02]  /*19e0*/  LOP3.LUT P6, RZ, R16, 0x1f, RZ, 0xc0, !PT ;  /* 0x0000001f10ff7812 */ /* 0x000fe400078cc0ff */
[----:B------:R-:W-:-:S04]  /*19f0*/  IADD3 R0, PT, PT, R0, -0x80, RZ ;  /* 0xffffff8000007810 */ /* 0x000fc80007ffe0ff */
[----:B------:R-:W-:-:S05]  /*1a00*/  SHF.R.U32.HI R0, RZ, 0x5, R0 ;  /* 0x00000005ff007819 */ /* 0x000fca0000011600 */
[----:B------:R-:W-:-:S05]  /*1a10*/  IMAD.U32 R23, R0, -0x4, RZ ;  /* 0xfffffffc00177824 */ /* 0x000fca00078e00ff */
[C---:B------:R-:W-:Y:S02]  /*1a20*/  ISETP.EQ.AND P3, PT, R23.reuse, -0x18, PT ;  /* 0xffffffe81700780c */ /* 0x040fe40003f62270 */
[C---:B------:R-:W-:Y:S02]  /*1a30*/  ISETP.EQ.AND P4, PT, R23.reuse, -0x14, PT ;  /* 0xffffffec1700780c */ /* 0x040fe40003f82270 */
[C---:B------:R-:W-:Y:S02]  /*1a40*/  ISETP.EQ.AND P0, PT, R23.reuse, -0x10, PT ;  /* 0xfffffff01700780c */ /* 0x040fe40003f02270 */
[C---:B------:R-:W-:Y:S02]  /*1a50*/  ISETP.EQ.AND P1, PT, R23.reuse, -0xc, PT ;  /* 0xfffffff41700780c */ /* 0x040fe40003f22270 */
[C---:B------:R-:W-:Y:S02]  /*1a60*/  ISETP.EQ.AND P2, PT, R23.reuse, -0x8, PT ;  /* 0xfffffff81700780c */ /* 0x040fe40003f42270 */
[----:B------:R-:W-:-:S03]  /*1a70*/  ISETP.EQ.AND P5, PT, R23, 0x4, PT ;  /* 0x000000041700780c */ /* 0x000fc60003fa2270 */
[----:B------:R-:W-:Y:S02]  /*1a80*/  @P3 MOV R0, R22 ;  /* 0x0000001600003202 */ /* 0x000fe40000000f00 */
[----:B------:R-:W-:Y:S01]  /*1a90*/  @P4 IMAD.MOV.U32 R17, RZ, RZ, R22 ;  /* 0x000000ffff114224 */ /* 0x000fe200078e0016 */
[C---:B------:R-:W-:Y:S01]  /*1aa0*/  ISETP.EQ.AND P3, PT, R23.reuse, -0x4, PT ;  /* 0xfffffffc1700780c */ /* 0x040fe20003f62270 */
[----:B------:R-:W-:Y:S01]  /*1ab0*/  @P0 IMAD.MOV.U32 R17, RZ, RZ, R21 ;  /* 0x000000ffff110224 */ /* 0x000fe200078e0015 */
[----:B------:R-:W-:Y:S01]  /*1ac0*/  @P4 MOV R0, R21 ;  /* 0x0000001500004202 */ /* 0x000fe20000000f00 */
[----:B------:R-:W-:Y:S01]  /*1ad0*/  @P1 IMAD.MOV.U32 R17, RZ, RZ, R20 ;  /* 0x000000ffff111224 */ /* 0x000fe200078e0014 */
[----:B------:R-:W-:Y:S01]  /*1ae0*/  ISETP.EQ.AND P4, PT, R23, RZ, PT ;  /* 0x000000ff1700720c */ /* 0x000fe20003f82270 */
[----:B------:R-:W-:Y:S01]  /*1af0*/  @P2 IMAD.MOV.U32 R17, RZ, RZ, R14 ;  /* 0x000000ffff112224 */ /* 0x000fe200078e000e */
[----:B------:R-:W-:Y:S02]  /*1b00*/  @P0 MOV R0, R20 ;  /* 0x0000001400000202 */ /* 0x000fe40000000f00 */
[----:B------:R-:W-:-:S02]  /*1b10*/  @P1 MOV R0, R14 ;  /* 0x0000000e00001202 */ /* 0x000fc40000000f00 */
[----:B------:R-:W-:-:S03]  /*1b20*/  @P2 MOV R0, R3 ;  /* 0x0000000300002202 */ /* 0x000fc60000000f00 */
[----:B------:R-:W-:Y:S01]  /*1b30*/  @P3 IMAD.MOV.U32 R17, RZ, RZ, R3 ;  /* 0x000000ffff113224 */ /* 0x000fe200078e0003 */
[----:B------:R-:W-:-:S03]  /*1b40*/  @P3 MOV R0, R2 ;  /* 0x0000000200003202 */ /* 0x000fc60000000f00 */
[----:B------:R-:W-:Y:S01]  /*1b50*/  @P4 IMAD.MOV.U32 R17, RZ, RZ, R2 ;  /* 0x000000ffff114224 */ /* 0x000fe200078e0002 */
[----:B------:R-:W-:Y:S01]  /*1b60*/  @P4 MOV R0, R15 ;  /* 0x0000000f00004202 */ /* 0x000fe20000000f00 */
[----:B------:R-:W-:-:S05]  /*1b70*/  @P5 IMAD.MOV.U32 R17, RZ, RZ, R15 ;  /* 0x000000ffff115224 */ /* 0x000fca00078e000f */
[----:B------:R-:W-:Y:S01]  /*1b80*/  MOV R18, R17 ;  /* 0x0000001100127202 */ /* 0x000fe20000000f00 */
[----:B------:R-:W-:Y:S06]  /*1b90*/  @!P6 BRA `(.L_x_52) ;  /* 0x00000000002ce947 */ /* 0x000fec0003800000 */
[----:B------:R-:W-:Y:S01]  /*1ba0*/  @P0 IMAD.MOV.U32 R19, RZ, RZ, R22 ;  /* 0x000000ffff130224 */ /* 0x000fe200078e0016 */
[----:B------:R-:W-:Y:S02]  /*1bb0*/  ISETP.EQ.AND P0, PT, R23, 0x8, PT ;  /* 0x000000081700780c */ /* 0x000fe40003f02270 */
[----:B------:R-:W-:Y:S01]  /*1bc0*/  @P1 MOV R19, R21 ;  /* 0x0000001500131202 */ /* 0x000fe20000000f00 */
[----:B------:R-:W-:Y:S01]  /*1bd0*/  @P2 IMAD.MOV.U32 R19, RZ, RZ, R20 ;  /* 0x000000ffff132224 */ /* 0x000fe200078e0014 */
[----:B------:R-:W-:Y:S01]  /*1be0*/  @P3 MOV R19, R14 ;  /* 0x0000000e00133202 */ /* 0x000fe20000000f00 */
[----:B------:R-:W-:Y:S01]  /*1bf0*/  @P4 IMAD.MOV.U32 R19, RZ, RZ, R3 ;  /* 0x000000ffff134224 */ /* 0x000fe200078e0003 */
[----:B------:R-:W-:Y:S02]  /*1c00*/  @P5 MOV R19, R2 ;  /* 0x0000000200135202 */ /* 0x000fe40000000f00 */
[----:B------:R-:W-:-:S04]  /*1c10*/  LOP3.LUT R17, R16, 0x1f, RZ, 0xc0, !PT ;  /* 0x0000001f10117812 */ /* 0x000fc800078ec0ff */
[----:B------:R-:W-:Y:S01]  /*1c20*/  SHF.L.W.U32.HI R0, R18, R17, R0 ;  /* 0x0000001112007219 */ /* 0x000fe20000010e00 */
[----:B------:R-:W-:-:S05]  /*1c30*/  @P0 IMAD.MOV.U32 R19, RZ, RZ, R15 ;  /* 0x000000ffff130224 */ /* 0x000fca00078e000f */
[----:B------:R-:W-:-:S07]  /*1c40*/  SHF.L.W.U32.HI R18, R19, R17, R18 ;  /* 0x0000001113127219 */ /* 0x000fce0000010e12 */
.L_x_52:
[C---:B------:R-:W-:Y:S01]  /*1c50*/  SHF.L.W.U32.HI R24, R18.reuse, 0x2, R0 ;  /* 0x0000000212187819 */ /* 0x040fe20000010e00 */
[----:B------:R-:W-:Y:S01]  /*1c60*/  UMOV UR4, 0x54442d19 ;  /* 0x54442d1900047882 */ /* 0x000fe20000000000 */
[----:B------:R-:W-:Y:S01]  /*1c70*/  SHF.L.U32 R16, R18, 0x2, RZ ;  /* 0x0000000212107819 */ /* 0x000fe200000006ff */
[----:B------:R-:W-:Y:S01]  /*1c80*/  UMOV UR5, 0x3bf921fb ;  /* 0x3bf921fb00057882 */ /* 0x000fe20000000000 */
[----:B------:R-:W-:Y:S02]  /*1c90*/  SHF.R.S32.HI R15, RZ, 0x1f, R24 ;  /* 0x0000001fff0f7819 */ /* 0x000fe40000011418 */
[----:B------:R-:W-:Y:S02]  /*1ca0*/  ISETP.GE.AND P0, PT, R7, RZ, PT ;  /* 0x000000ff0700720c */ /* 0x000fe40003f06270 */
[C---:B------:R-:W-:Y:S02]  /*1cb0*/  LOP3.LUT R16, R15.reuse, R16, RZ, 0x3c, !PT ;  /* 0x000000100f107212 */ /* 0x040fe400078e3cff */
[----:B------:R-:W-:-:S02]  /*1cc0*/  LOP3.LUT R17, R15, R24, RZ, 0x3c, !PT ;  /* 0x000000180f117212 */ /* 0x000fc400078e3cff */
[----:B------:R-:W-:Y:S02]  /*1cd0*/  SHF.R.U32.HI R15, RZ, 0x1e, R0 ;  /* 0x0000001eff0f7819 */ /* 0x000fe40000011600 */
[C---:B------:R-:W-:Y:S02]  /*1ce0*/  LOP3.LUT R0, R24.reuse, R7, RZ, 0x3c, !PT ;  /* 0x0000000718007212 */ /* 0x040fe400078e3cff */
[----:B------:R-:W0:Y:S01]  /*1cf0*/  I2F.F64.S64 R16, R16 ;  /* 0x0000001000107312 */ /* 0x000e220000301c00 */
[----:B------:R-:W-:Y:S02]  /*1d00*/  LEA.HI R24, R24, R15, RZ, 0x1 ;  /* 0x0000000f18187211 */ /* 0x000fe400078f08ff */
[----:B------:R-:W-:-:S03]  /*1d10*/  ISETP.GE.AND P1, PT, R0, RZ, PT ;  /* 0x000000ff0000720c */ /* 0x000fc60003f26270 */
[----:B------:R-:W-:-:S05]  /*1d20*/  IMAD.MOV R0, RZ, RZ, -R24 ;  /* 0x000000ffff007224 */ /* 0x000fca00078e0a18 */
[----:B------:R-:W-:Y:S01]  /*1d30*/  @!P0 MOV R24, R0 ;  /* 0x0000000000188202 */ /* 0x000fe20000000f00 */
[----:B0-----:R-:W-:-:S10]  /*1d40*/  DMUL R18, R16, UR4 ;  /* 0x0000000410127c28 */ /* 0x001fd40008000000 */
[----:B------:R-:W0:Y:S02]  /*1d50*/  F2F.F32.F64 R18, R18 ;  /* 0x0000001200127310 */ /* 0x000e240000301000 */
[----:B0-----:R-:W-:-:S07]  /*1d60*/  FSEL R0, -R18, R18, !P1 ;  /* 0x0000001212007208 */ /* 0x001fce0004800100 */
.L_x_50:
[----:B------:R-:W-:Y:S02]  /*1d70*/  IMAD.MOV.U32 R23, RZ, RZ, 0x37cbac00 ;  /* 0x37cbac00ff177424 */ /* 0x000fe400078e00ff */
[----:B------:R-:W-:Y:S01]  /*1d80*/  FMUL R15, R0, R0 ;  /* 0x00000000000f7220 */ /* 0x000fe20000400000 */
[----:B------:R-:W-:Y:S01]  /*1d90*/  LOP3.LUT R17, R24, 0x1, RZ, 0xc0, !PT ;  /* 0x0000000118117812 */ /* 0x000fe200078ec0ff */
[----:B------:R-:W-:Y:S01]  /*1da0*/  IMAD.MOV.U32 R19, RZ, RZ, 0x3effffff ;  /* 0x3effffffff137424 */ /* 0x000fe200078e00ff */
[----:B------:R-:W-:Y:S01]  /*1db0*/  MOV R18, 0x3d2aaabb ;  /* 0x3d2aaabb00127802 */ /* 0x000fe20000000f00 */
[----:B------:R-:W-:Y:S01]  /*1dc0*/  FFMA R16, R15, R23, -0.0013887860113754868507 ;  /* 0xbab607ed0f107423 */ /* 0x000fe20000000017 */
[----:B------:R-:W-:Y:S02]  /*1dd0*/  ISETP.NE.U32.AND P0, PT, R17, 0x1, PT ;  /* 0x000000011100780c */ /* 0x000fe40003f05070 */
[----:B------:R-:W-:Y:S02]  /*1de0*/  FSETP.GE.AND P2, PT, |R7|, 105615, PT ;  /* 0x47ce47800700780b */ /* 0x000fe40003f46200 */
[----:B------:R-:W-:-:S02]  /*1df0*/  FSEL R16, R16, -0.00019574658654164522886, !P0 ;  /* 0xb94d415310107808 */ /* 0x000fc40004000000 */
[----:B------:R-:W-:Y:S02]  /*1e00*/  FSEL R18, R18, 0.0083327032625675201416, !P0 ;  /* 0x3c0885e412127808 */ /* 0x000fe40004000000 */
[----:B------:R-:W-:Y:S02]  /*1e10*/  FSEL R0, R0, 1, P0 ;  /* 0x3f80000000007808 */ /* 0x000fe40000000000 */
[----:B------:R-:W-:Y:S01]  /*1e20*/  LOP3.LUT P1, RZ, R24, 0x2, RZ, 0xc0, !PT ;  /* 0x0000000218ff7812 */ /* 0x000fe2000782c0ff */
[----:B------:R-:W-:Y:S01]  /*1e30*/  FFMA R16, R15, R16, R18 ;  /* 0x000000100f107223 */ /* 0x000fe20000000012 */
[----:B------:R-:W-:Y:S01]  /*1e40*/  FSEL R19, -R19, -0.16666662693023681641, !P0 ;  /* 0xbe2aaaa813137808 */ /* 0x000fe20004000100 */
[----:B------:R-:W-:-:S04]  /*1e50*/  FFMA R17, R15, R0, RZ ;  /* 0x000000000f117223 */ /* 0x000fc800000000ff */
[----:B------:R-:W-:-:S04]  /*1e60*/  FFMA R15, R15, R16, R19 ;  /* 0x000000100f0f7223 */ /* 0x000fc80000000013 */
[----:B------:R-:W-:-:S04]  /*1e70*/  FFMA R15, R17, R15, R0 ;  /* 0x0000000f110f7223 */ /* 0x000fc80000000000 */
[----:B------:R-:W-:Y:S01]  /*1e80*/  @P1 FADD R15, RZ, -R15 ;  /* 0x8000000fff0f1221 */ /* 0x000fe20000000000 */
[----:B------:R-:W-:Y:S06]  /*1e90*/  @!P2 BRA `(.L_x_53) ;  /* 0x000000040070a947 */ /* 0x000fec0003800000 */
[----:B------:R-:W-:-:S13]  /*1ea0*/  FSETP.NEU.AND P0, PT, |R7|, +INF , PT ;  /* 0x7f8000000700780b */ /* 0x000fda0003f0d200 */
[----:B------:R-:W-:Y:S01]  /*1eb0*/  @!P0 FMUL R10, RZ, R7 ;  /* 0x00000007ff0a8220 */ /* 0x000fe20000400000 */
[----:B------:R-:W-:Y:S01]  /*1ec0*/  @!P0 MOV R8, RZ ;  /* 0x000000ff00088202 */ /* 0x000fe20000000f00 */
[----:B------:R-:W-:Y:S06]  /*1ed0*/  @!P0 BRA `(.L_x_53) ;  /* 0x0000000400608947 */ /* 0x000fec0003800000 */
[----:B------:R-:W-:Y:S02]  /*1ee0*/  IMAD.SHL.U32 R0, R7, 0x100, RZ ;  /* 0x0000010007007824 */ /* 0x000fe400078e00ff */
[----:B------:R-:W-:Y:S02]  /*1ef0*/  HFMA2 R25, -RZ, RZ, 0, 0 ;  /* 0x00000000ff197431 */ /* 0x000fe400000001ff */
[----:B------:R-:W-:Y:S01]  /*1f00*/  IMAD.MOV.U32 R27, RZ, RZ, RZ ;  /* 0x000000ffff1b7224 */ /* 0x000fe200078e00ff */
[----:B------:R-:W-:Y:S01]  /*1f10*/  MOV R8, RZ ;  /* 0x000000ff00087202 */ /* 0x000fe20000000f00 */
[----:B------:R-:W0:Y:S01]  /*1f20*/  LDCU.64 UR8, c[0x4][URZ] ;  /* 0x01000000ff0877ac */ /* 0x000e220008000a00 */
[----:B------:R-:W-:Y:S01]  /*1f30*/  LOP3.LUT R29, R0, 0x80000000, RZ, 0xfc, !PT ;  /* 0x80000000001d7812 */ /* 0x000fe200078efcff */
[----:B------:R-:W-:-:S06]  /*1f40*/  UMOV UR4, URZ ;  /* 0x000000ff00047c82 */ /* 0x000fcc0008000000 */
.L_x_54:
        /* <DEDUP_REMOVED lines=11> */
[----:B------:R-:W-:-:S02]  /*2000*/  ISETP.EQ.AND P4, PT, R8, 0x10, PT ;  /* 0x000000100800780c */ /* 0x000fc40003f82270 */
[C---:B------:R-:W-:Y:S02]  /*2010*/  ISETP.EQ.AND P5, PT, R8.reuse, 0x14, PT ;  /* 0x000000140800780c */ /* 0x040fe40003fa2270 */
[----:B------:R-:W-:Y:S01]  /*2020*/  IADD3 R8, PT, PT, R8, 0x4, RZ ;  /* 0x0000000408087810 */ /* 0x000fe20007ffe0ff */
[----:B--2---:R-:W-:-:S03]  /*2030*/  IMAD.WIDE.U32 R18, R16, R29, RZ ;  /* 0x0000001d10127225 */ /* 0x004fc600078e00ff */
[----:B------:R-:W-:-:S04]  /*2040*/  IADD3 R0, P6, PT, R18, R25, RZ ;  /* 0x0000001912007210 */ /* 0x000fc80007fde0ff */
[-C--:B------:R-:W-:Y:S01]  /*2050*/  @P0 MOV R22, R0.reuse ;  /* 0x0000000000160202 */ /* 0x080fe20000000f00 */
[----:B------:R-:W-:Y:S01]  /*2060*/  IMAD.X R25, R19, 0x1, R27, P6 ;  /* 0x0000000113197824 */ /* 0x000fe200030e061b */
[-C--:B------:R-:W-:Y:S01]  /*2070*/  @P2 MOV R20, R0.reuse ;  /* 0x0000000000142202 */ /* 0x080fe20000000f00 */
[--C-:B------:R-:W-:Y:S01]  /*2080*/  @P1 IMAD.MOV.U32 R21, RZ, RZ, R0.reuse ;  /* 0x000000ffff151224 */ /* 0x100fe200078e0000 */
[----:B------:R-:W-:Y:S01]  /*2090*/  @P4 MOV R3, R0 ;  /* 0x0000000000034202 */ /* 0x000fe20000000f00 */
[--C-:B------:R-:W-:Y:S02]  /*20a0*/  @P3 IMAD.MOV.U32 R14, RZ, RZ, R0.reuse ;  /* 0x000000ffff0e3224 */ /* 0x100fe400078e0000 */
[----:B------:R-:W-:Y:S01]  /*20b0*/  @P5 IMAD.MOV.U32 R2, RZ, RZ, R0 ;  /* 0x000000ffff025224 */ /* 0x000fe200078e0000 */
[----:B------:R-:W-:Y:S06]  /*20c0*/  BRA.U UP0, `(.L_x_54) ;  /* 0xfffffffd00a07547 */ /* 0x000fec000b83ffff */
[----:B------:R-:W-:-:S04]  /*20d0*/  SHF.R.U32.HI R10, RZ, 0x17, R7 ;  /* 0x00000017ff0a7819 */ /* 0x000fc80000011607 */
[C---:B------:R-:W-:Y:S02]  /*20e0*/  LOP3.LUT R0, R10.reuse, 0xe0, RZ, 0xc0, !PT ;  /* 0x000000e00a007812 */ /* 0x040fe400078ec0ff */
[----:B------:R-:W-:-:S03]  /*20f0*/  LOP3.LUT P6, RZ, R10, 0x1f, RZ, 0xc0, !PT ;  /* 0x0000001f0aff7812 */ /* 0x000fc600078cc0ff */
[----:B------:R-:W-:-:S05]  /*2100*/  VIADD R0, R0, 0xffffff80 ;  /* 0xffffff8000007836 */ /* 0x000fca0000000000 */
[----:B------:R-:W-:-:S04]  /*2110*/  SHF.R.U32.HI R0, RZ, 0x5, R0 ;  /* 0x00000005ff007819 */ /* 0x000fc80000011600 */
[----:B------:R-:W-:-:S04]  /*2120*/  LEA R16, -R0, RZ, 0x2 ;  /* 0x000000ff00107211 */ /* 0x000fc800078e11ff */
[C---:B------:R-:W-:Y:S02]  /*2130*/  ISETP.EQ.AND P3, PT, R16.reuse, -0x18, PT ;  /* 0xffffffe81000780c */ /* 0x040fe40003f62270 */
[C---:B------:R-:W-:Y:S02]  /*2140*/  ISETP.EQ.AND P4, PT, R16.reuse, -0x14, PT ;  /* 0xffffffec1000780c */ /* 0x040fe40003f82270 */
[C---:B------:R-:W-:Y:S02]  /*2150*/  ISETP.EQ.AND P2, PT, R16.reuse, -0x10, PT ;  /* 0xfffffff01000780c */ /* 0x040fe40003f42270 */
[C---:B------:R-:W-:Y:S02]  /*2160*/  ISETP.EQ.AND P1, PT, R16.reuse, -0xc, PT ;  /* 0xfffffff41000780c */ /* 0x040fe40003f22270 */
[C---:B------:R-:W-:Y:S02]  /*2170*/  ISETP.EQ.AND P0, PT, R16.reuse, -0x8, PT ;  /* 0xfffffff81000780c */ /* 0x040fe40003f02270 */
[----:B------:R-:W-:-:S03]  /*2180*/  ISETP.EQ.AND P5, PT, R16, RZ, PT ;  /* 0x000000ff1000720c */ /* 0x000fc60003fa2270 */
[----:B------:R-:W-:Y:S01]  /*2190*/  @P3 IMAD.MOV.U32 R0, RZ, RZ, R22 ;  /* 0x000000ffff003224 */ /* 0x000fe200078e0016 */
[C---:B------:R-:W-:Y:S01]  /*21a0*/  ISETP.EQ.AND P3, PT, R16.reuse, -0x4, PT ;  /* 0xfffffffc1000780c */ /* 0x040fe20003f62270 */
[----:B------:R-:W-:Y:S01]  /*21b0*/  @P4 IMAD.MOV.U32 R0, RZ, RZ, R21 ;  /* 0x000000ffff004224 */ /* 0x000fe200078e0015 */
[----:B------:R-:W-:Y:S01]  /*21c0*/  @P4 MOV R8, R22 ;  /* 0x0000001600084202 */ /* 0x000fe20000000f00 */
[----:B------:R-:W-:Y:S01]  /*21d0*/  @P2 IMAD.MOV.U32 R0, RZ, RZ, R20 ;  /* 0x000000ffff002224 */ /* 0x000fe200078e0014 */
[----:B------:R-:W-:Y:S01]  /*21e0*/  ISETP.EQ.AND P4, PT, R16, 0x4, PT ;  /* 0x000000041000780c */ /* 0x000fe20003f82270 */
[----:B------:R-:W-:Y:S01]  /*21f0*/  @P1 IMAD.MOV.U32 R0, RZ, RZ, R14 ;  /* 0x000000ffff001224 */ /* 0x000fe200078e000e */
[----:B------:R-:W-:Y:S01]  /*2200*/  @P2 MOV R8, R21 ;  /* 0x0000001500082202 */ /* 0x000fe20000000f00 */
[----:B------:R-:W-:Y:S01]  /*2210*/  @P0 IMAD.MOV.U32 R0, RZ, RZ, R3 ;  /* 0x000000ffff000224 */ /* 0x000fe200078e0003 */
[----:B------:R-:W-:Y:S02]  /*2220*/  @P1 MOV R8, R20 ;  /* 0x0000001400081202 */ /* 0x000fe40000000f00 */
[----:B------:R-:W-:-:S03]  /*2230*/  @P0 MOV R8, R14 ;  /* 0x0000000e00080202 */ /* 0x000fc60000000f00 */
[----:B------:R-:W-:Y:S01]  /*2240*/  @P3 MOV R8, R3 ;  /* 0x0000000300083202 */ /* 0x000fe20000000f00 */
[----:B------:R-:W-:Y:S01]  /*2250*/  @P3 IMAD.MOV.U32 R0, RZ, RZ, R2 ;  /* 0x000000ffff003224 */ /* 0x000fe200078e0002 */
[----:B------:R-:W-:Y:S01]  /*2260*/  @P5 MOV R8, R2 ;  /* 0x0000000200085202 */ /* 0x000fe20000000f00 */
[----:B------:R-:W-:Y:S01]  /*2270*/  @P5 IMAD.MOV.U32 R0, RZ, RZ, R25 ;  /* 0x000000ffff005224 */ /* 0x000fe200078e0019 */
[----:B------:R-:W-:Y:S01]  /*2280*/  @P4 MOV R8, R25 ;  /* 0x0000001900084202 */ /* 0x000fe20000000f00 */
[----:B------:R-:W-:Y:S06]  /*2290*/  @!P6 BRA `(.L_x_55) ;  /* 0x000000000028e947 */ /* 0x000fec0003800000 */
[----:B------:R-:W-:Y:S01]  /*22a0*/  @P1 IMAD.MOV.U32 R22, RZ, RZ, R21 ;  /* 0x000000ffff161224 */ /* 0x000fe200078e0015 */
[----:B------:R-:W-:Y:S01]  /*22b0*/  @P0 MOV R22, R20 ;  /* 0x0000001400160202 */ /* 0x000fe20000000f00 */
[----:B------:R-:W-:Y:S01]  /*22c0*/  @P3 IMAD.MOV.U32 R22, RZ, RZ, R14 ;  /* 0x000000ffff163224 */ /* 0x000fe200078e000e */
[----:B------:R-:W-:Y:S02]  /*22d0*/  ISETP.EQ.AND P0, PT, R16, 0x8, PT ;  /* 0x000000081000780c */ /* 0x000fe40003f02270 */
[----:B------:R-:W-:Y:S01]  /*22e0*/  @P5 MOV R22, R3 ;  /* 0x0000000300165202 */ /* 0x000fe20000000f00 */
[----:B------:R-:W-:Y:S01]  /*22f0*/  @P4 IMAD.MOV.U32 R22, RZ, RZ, R2 ;  /* 0x000000ffff164224 */ /* 0x000fe200078e0002 */
[----:B------:R-:W-:-:S04]  /*2300*/  LOP3.LUT R3, R10, 0x1f, RZ, 0xc0, !PT ;  /* 0x0000001f0a037812 */ /* 0x000fc800078ec0ff */
[----:B------:R-:W-:-:S05]  /*2310*/  SHF.L.W.U32.HI R0, R8, R3, R0 ;  /* 0x0000000308007219 */ /* 0x000fca0000010e00 */
[----:B------:R-:W-:-:S04]  /*2320*/  @P0 MOV R22, R25 ;  /* 0x0000001900160202 */ /* 0x000fc80000000f00 */
[----:B------:R-:W-:-:S07]  /*2330*/  SHF.L.W.U32.HI R8, R22, R3, R8 ;  /* 0x0000000316087219 */ /* 0x000fce0000010e08 */
.L_x_55:
[C---:B------:R-:W-:Y:S01]  /*2340*/  SHF.L.W.U32.HI R10, R8.reuse, 0x2, R0 ;  /* 0x00000002080a7819 */ /* 0x040fe20000010e00 */
[----:B------:R-:W-:Y:S01]  /*2350*/  IMAD.SHL.U32 R8, R8, 0x4, RZ ;  /* 0x0000000408087824 */ /* 0x000fe200078e00ff */
[----:B------:R-:W-:Y:S01]  /*2360*/  UMOV UR4, 0x54442d19 ;  /* 0x54442d1900047882 */ /* 0x000fe20000000000 */
[----:B------:R-:W-:Y:S01]  /*2370*/  UMOV UR5, 0x3bf921fb ;  /* 0x3bf921fb00057882 */ /* 0x000fe20000000000 */
[----:B------:R-:W-:Y:S02]  /*2380*/  SHF.R.S32.HI R3, RZ, 0x1f, R10 ;  /* 0x0000001fff037819 */ /* 0x000fe4000001140a */
[----:B------:R-:W-:Y:S02]  /*2390*/  ISETP.GE.AND P1, PT, R7, RZ, PT ;  /* 0x000000ff0700720c */ /* 0x000fe40003f26270 */
[C---:B------:R-:W-:Y:S02]  /*23a0*/  LOP3.LUT R16, R3.reuse, R8, RZ, 0x3c, !PT ;  /* 0x0000000803107212 */ /* 0x040fe400078e3cff */
[----:B------:R-:W-:-:S02]  /*23b0*/  LOP3.LUT R17, R3, R10, RZ, 0x3c, !PT ;  /* 0x0000000a03117212 */ /* 0x000fc400078e3cff */
[----:B------:R-:W-:Y:S02]  /*23c0*/  SHF.R.U32.HI R0, RZ, 0x1e, R0 ;  /* 0x0000001eff007819 */ /* 0x000fe40000011600 */
[----:B------:R-:W0:Y:S01]  /*23d0*/  I2F.F64.S64 R2, R16 ;  /* 0x0000001000027312 */ /* 0x000e220000301c00 */
[C---:B------:R-:W-:Y:S02]  /*23e0*/  LOP3.LUT R7, R10.reuse, R7, RZ, 0x3c, !PT ;  /* 0x000000070a077212 */ /* 0x040fe400078e3cff */
[----:B------:R-:W-:Y:S02]  /*23f0*/  LEA.HI R8, R10, R0, RZ, 0x1 ;  /* 0x000000000a087211 */ /* 0x000fe400078f08ff */
[----:B------:R-:W-:Y:S02]  /*2400*/  ISETP.GE.AND P0, PT, R7, RZ, PT ;  /* 0x000000ff0700720c */ /* 0x000fe40003f06270 */
[----:B------:R-:W-:-:S05]  /*2410*/  IADD3 R0, PT, PT, -R8, RZ, RZ ;  /* 0x000000ff08007210 */ /* 0x000fca0007ffe1ff */
[----:B------:R-:W-:Y:S01]  /*2420*/  @!P1 IMAD.MOV.U32 R8, RZ, RZ, R0 ;  /* 0x000000ffff089224 */ /* 0x000fe200078e0000 */
[----:B0-----:R-:W-:-:S10]  /*2430*/  DMUL R2, R2, UR4 ;  /* 0x0000000402027c28 */ /* 0x001fd40008000000 */
[----:B------:R-:W0:Y:S02]  /*2440*/  F2F.F32.F64 R2, R2 ;  /* 0x0000000200027310 */ /* 0x000e240000301000 */
[----:B0-----:R-:W-:-:S07]  /*2450*/  FSEL R10, -R2, R2, !P0 ;  /* 0x00000002020a7208 */ /* 0x001fce0004000100 */
.L_x_53:
[----:B------:R-:W-:Y:S01]  /*2460*/  FMUL R2, R10, R10 ;  /* 0x0000000a0a027220 */ /* 0x000fe20000400000 */
[C---:B------:R-:W-:Y:S01]  /*2470*/  LOP3.LUT R0, R8.reuse, 0x1, RZ, 0xc0, !PT ;  /* 0x0000000108007812 */ /* 0x040fe200078ec0ff */
[----:B------:R-:W-:Y:S01]  /*2480*/  VIADD R8, R8, 0x1 ;  /* 0x0000000108087836 */ /* 0x000fe20000000000 */
[----:B------:R-:W-:Y:S01]  /*2490*/  MOV R3, 0x3c0885e4 ;  /* 0x3c0885e400037802 */ /* 0x000fe20000000f00 */
[----:B------:R-:W-:Y:S01]  /*24a0*/  FFMA R23, R2, R23, -0.0013887860113754868507 ;  /* 0xbab607ed02177423 */ /* 0x000fe20000000017 */
[----:B------:R-:W-:Y:S01]  /*24b0*/  ISETP.NE.U32.AND P0, PT, R0, 0x1, PT ;  /* 0x000000010000780c */ /* 0x000fe20003f05070 */
[----:B------:R-:W-:Y:S01]  /*24c0*/  BSSY.RECONVERGENT B1, `(.L_x_56) ;  /* 0x000001f000017945 */ /* 0x000fe20003800200 */
[----:B------:R-:W-:Y:S02]  /*24d0*/  MOV R7, 0x3e2aaaa8 ;  /* 0x3e2aaaa800077802 */ /* 0x000fe40000000f00 */
[----:B------:R-:W-:Y:S02]  /*24e0*/  FSEL R23, R23, -0.00019574658654164522886, P0 ;  /* 0xb94d415317177808 */ /* 0x000fe40000000000 */
[----:B------:R-:W-:-:S02]  /*24f0*/  FSEL R3, R3, 0.041666727513074874878, !P0 ;  /* 0x3d2aaabb03037808 */ /* 0x000fc40004000000 */
[----:B------:R-:W-:Y:S02]  /*2500*/  LOP3.LUT P1, RZ, R8, 0x2, RZ, 0xc0, !PT ;  /* 0x0000000208ff7812 */ /* 0x000fe4000782c0ff */
[----:B------:R-:W-:Y:S01]  /*2510*/  FSEL R0, R10, 1, !P0 ;  /* 0x3f8000000a007808 */ /* 0x000fe20004000000 */
[----:B------:R-:W-:Y:S01]  /*2520*/  FFMA R23, R2, R23, R3 ;  /* 0x0000001702177223 */ /* 0x000fe20000000003 */
[----:B------:R-:W-:-:S03]  /*2530*/  FSEL R8, -R7, -0.4999999701976776123, !P0 ;  /* 0xbeffffff07087808 */ /* 0x000fc60004000100 */
[C---:B------:R-:W-:Y:S02]  /*2540*/  FFMA R3, R2.reuse, R0, RZ ;  /* 0x0000000002037223 */ /* 0x040fe400000000ff */
[----:B------:R-:W-:-:S04]  /*2550*/  FFMA R8, R2, R23, R8 ;  /* 0x0000001702087223 */ /* 0x000fc80000000008 */
[----:B------:R-:W-:Y:S01]  /*2560*/  FFMA R0, R3, R8, R0 ;  /* 0x0000000803007223 */ /* 0x000fe20000000000 */
[----:B------:R-:W-:Y:S01]  /*2570*/  FFMA R8, R15, 4, -R12 ;  /* 0x408000000f087823 */ /* 0x000fe2000000080c */
[----:B------:R-:W-:Y:S02]  /*2580*/  FADD R3, -R11, 2 ;  /* 0x400000000b037421 */ /* 0x000fe40000000100 */
[----:B------:R-:W-:-:S04]  /*2590*/  @P1 FADD R0, RZ, -R0 ;  /* 0x80000000ff001221 */ /* 0x000fc80000000000 */
[----:B------:R-:W-:-:S04]  /*25a0*/  FADD R2, R0, 4 ;  /* 0x4080000000027421 */ /* 0x000fc80000000000 */
[----:B------:R-:W-:-:S04]  /*25b0*/  FADD R2, -R13, R2 ;  /* 0x000000020d027221 */ /* 0x000fc80000000100 */
        /* <DEDUP_REMOVED lines=11> */
.L_x_57:
[----:B------:R-:W-:Y:S01]  /*2670*/  FMUL.FTZ R0, R7, R10 ;  /* 0x0000000a07007220 */ /* 0x000fe20000410000 */
[----:B------:R-:W-:-:S03]  /*2680*/  FMUL.FTZ R10, R10, 0.5 ;  /* 0x3f0000000a0a7820 */ /* 0x000fc60000410000 */
[----:B------:R-:W-:-:S04]  /*2690*/  FFMA R7, -R0, R0, R7 ;  /* 0x0000000000077223 */ /* 0x000fc80000000107 */
[----:B------:R-:W-:-:S07]  /*26a0*/  FFMA R0, R7, R10, R0 ;  /* 0x0000000a07007223 */ /* 0x000fce0000000000 */
.L_x_58:
[----:B------:R-:W-:Y:S05]  /*26b0*/  BSYNC.RECONVERGENT B1 ;  /* 0x0000000000017941 */ /* 0x000fea0003800200 */
.L_x_56:
        /* <DEDUP_REMOVED lines=14> */
[----:B------:R-:W-:-:S07]  /*27a0*/  MOV R12, R0 ;  /* 0x00000000000c7202 */ /* 0x000fce0000000f00 */
.L_x_60:
[----:B------:R-:W-:Y:S05]  /*27b0*/  BSYNC.RECONVERGENT B3 ;  /* 0x0000000000037941 */ /* 0x000fea0003800200 */
.L_x_59:
        /* <DEDUP_REMOVED lines=14> */
.L_x_62:
[----:B------:R-:W-:Y:S05]  /*28a0*/  BSYNC.RECONVERGENT B3 ;  /* 0x0000000000037941 */ /* 0x000fea0003800200 */
.L_x_61:
        /* <DEDUP_REMOVED lines=13> */
.L_x_64:
[----:B------:R-:W-:Y:S05]  /*2980*/  BSYNC.RECONVERGENT B3 ;  /* 0x0000000000037941 */ /* 0x000fea0003800200 */
.L_x_63:
[----:B------:R-:W-:Y:S01]  /*2990*/  FMUL R11, R11, R4 ;  /* 0x000000040b0b7220 */ /* 0x000fe20000400000 */
[----:B------:R-:W-:-:S03]  /*29a0*/  HFMA2 R3, -RZ, RZ, 3.46875, 0 ;  /* 0x42f00000ff037431 */ /* 0x000fc600000001ff */
[----:B------:R-:W-:-:S04]  /*29b0*/  FFMA R5, R12, R5, R11 ;  /* 0x000000050c057223 */ /* 0x000fc8000000000b */
[----:B------:R-:W-:Y:S01]  /*29c0*/  FFMA R0, R0, R9, R5 ;  /* 0x0000000900007223 */ /* 0x000fe20000000005 */
[----:B------:R-:W-:-:S04]  /*29d0*/  MOV R5, 0x43160000 ;  /* 0x4316000000057802 */ /* 0x000fc80000000f00 */
[----:B------:R-:W-:-:S05]  /*29e0*/  FMNMX R0, RZ, R0, !PT ;  /* 0x00000000ff007209 */ /* 0x000fca0007800000 */
[----:B------:R-:W-:Y:S01]  /*29f0*/  FFMA R2, R0, R3, 50 ;  /* 0x4248000000027423 */ /* 0x000fe20000000003 */
[----:B------:R-:W-:-:S04]  /*2a00*/  IMAD.MOV.U32 R3, RZ, RZ, 0x43480000 ;  /* 0x43480000ff037424 */ /* 0x000fc800078e00ff */
[C---:B------:R-:W-:Y:S01]  /*2a10*/  FFMA R3, R0.reuse, R3, 60 ;  /* 0x4270000000037423 */ /* 0x040fe20000000003 */
[----:B------:R-:W-:Y:S01]  /*2a20*/  FFMA R0, R0, R5, 80 ;  /* 0x42a0000000007423 */ /* 0x000fe20000000005 */
[----:B------:R-:W-:-:S03]  /*2a30*/  FMNMX R2, R2, 255, PT ;  /* 0x437f000002027809 */ /* 0x000fc60003800000 */
[----:B------:R-:W-:Y:S02]  /*2a40*/  FMNMX R3, R3, 255, PT ;  /* 0x437f000003037809 */ /* 0x000fe40003800000 */
[----:B------:R-:W-:Y:S01]  /*2a50*/  FMNMX R0, R0, 255, PT ;  /* 0x437f000000007809 */ /* 0x000fe20003800000 */
[----:B------:R-:W0:Y:S08]  /*2a60*/  F2I.U32.TRUNC.NTZ R2, R2 ;  /* 0x0000000200027305 */ /* 0x000e30000020f000 */
[----:B------:R-:W1:Y:S01]  /*2a70*/  F2I.U32.TRUNC.NTZ R3, R3 ;  /* 0x0000000300037305 */ /* 0x000e62000020f000 */
[----:B0-----:R-:W-:-:S07]  /*2a80*/  PRMT R7, R2, 0x7610, R7 ;  /* 0x0000761002077816 */ /* 0x001fce0000000007 */
[----:B------:R-:W0:Y:S01]  /*2a90*/  F2I.U32.TRUNC.NTZ R0, R0 ;  /* 0x0000000000007305 */ /* 0x000e22000020f000 */
[----:B-1----:R-:W-:Y:S02]  /*2aa0*/  PRMT R5, R3, 0x7610, R5 ;  /* 0x0000761003057816 */ /* 0x002fe40000000005 */
[----:B0-----:R-:W-:-:S07]  /*2ab0*/  PRMT R4, R0, 0x7610, R4 ;  /* 0x0000761000047816 */ /* 0x001fce0000000004 */
.L_x_22:
[----:B0-----:R-:W-:Y:S05]  /*2ac0*/  BSYNC.RECONVERGENT B0 ;  /* 0x0000000000007941 */ /* 0x001fea0003800200 */
.L_x_21:
[----:B------:R-:W0:Y:S01]  /*2ad0*/  LDCU.64 UR4, c[0x0][0x380] ;  /* 0x00007000ff0477ac */ /* 0x000e220008000a00 */
[----:B------:R-:W-:Y:S01]  /*2ae0*/  SHF.L.U32 R6, R6, 0x2, RZ ;  /* 0x0000000206067819 */ /* 0x000fe200000006ff */
[----:B------:R-:W-:-:S03]  /*2af0*/  IMAD.MOV.U32 R0, RZ, RZ, 0xff ;  /* 0x000000ffff007424 */ /* 0x000fc600078e00ff */
[----:B0-----:R-:W-:-:S04]  /*2b00*/  IADD3 R2, P0, PT, R6, UR4, RZ ;  /* 0x0000000406027c10 */ /* 0x001fc8000ff1e0ff */
[----:B------:R-:W-:-:S05]  /*2b10*/  LEA.HI.X.SX32 R3, R6, UR5, 0x1, P0 ;  /* 0x0000000506037c11 */ /* 0x000fca00080f0eff */
[----:B------:R-:W-:Y:S04]  /*2b20*/  STG.E.U8 desc[UR6][R2.64], R7 ;  /* 0x0000000702007986 */ /* 0x000fe8000c101106 */
[----:B------:R-:W-:Y:S04]  /*2b30*/  STG.E.U8 desc[UR6][R2.64+0x1], R5 ;  /* 0x0000010502007986 */ /* 0x000fe8000c101106 */
[----:B------:R-:W-:Y:S04]  /*2b40*/  STG.E.U8 desc[UR6][R2.64+0x2], R4 ;  /* 0x0000020402007986 */ /* 0x000fe8000c101106 */
[----:B------:R-:W-:Y:S01]  /*2b50*/  STG.E.U8 desc[UR6][R2.64+0x3], R0 ;  /* 0x0000030002007986 */ /* 0x000fe2000c101106 */
[----:B------:R-:W-:Y:S05]  /*2b60*/  EXIT ;  /* 0x000000000000794d */ /* 0x000fea0003800000 */
        .weak           $__internal_0_$__cuda_sm20_rcp_rn_f32_slowpath
        .type           $__internal_0_$__cuda_sm20_rcp_rn_f32_slowpath,@function
        .size           $__internal_0_$__cuda_sm20_rcp_rn_f32_slowpath,($__internal_1_$__cuda_sm20_sqrt_rn_f32_slowpath - $__internal_0_$__cuda_sm20_rcp_rn_f32_slowpath)
$__internal_0_$__cuda_sm20_rcp_rn_f32_slowpath:
[----:B------:R-:W-:Y:S01]  /*2b70*/  SHF.L.U32 R0, R4, 0x1, RZ ;  /* 0x0000000104007819 */ /* 0x000fe200000006ff */
[----:B------:R-:W-:Y:S03]  /*2b80*/  BSSY.RECONVERGENT B1, `(.L_x_65) ;  /* 0x0000030000017945 */ /* 0x000fe60003800200 */
[----:B------:R-:W-:-:S04]  /*2b90*/  SHF.R.U32.HI R7, RZ, 0x18, R0 ;  /* 0x00000018ff077819 */ /* 0x000fc80000011600 */
[----:B------:R-:W-:-:S13]  /*2ba0*/  ISETP.NE.U32.AND P0, PT, R7, RZ, PT ;  /* 0x000000ff0700720c */ /* 0x000fda0003f05070 */
[----:B------:R-:W-:Y:S05]  /*2bb0*/  @P0 BRA `(.L_x_66) ;  /* 0x0000000000280947 */ /* 0x000fea0003800000 */
[----:B------:R-:W-:-:S04]  /*2bc0*/  SHF.L.U32 R0, R4, 0x1, RZ ;  /* 0x0000000104007819 */ /* 0x000fc800000006ff */
[----:B------:R-:W-:-:S13]  /*2bd0*/  ISETP.NE.AND P0, PT, R0, RZ, PT ;  /* 0x000000ff0000720c */ /* 0x000fda0003f05270 */
[----:B------:R-:W-:Y:S01]  /*2be0*/  @P0 FFMA R5, R4, 1.84467440737095516160e+19, RZ ;  /* 0x5f80000004050823 */ /* 0x000fe200000000ff */
[----:B------:R-:W-:Y:S08]  /*2bf0*/  @!P0 MUFU.RCP R3, R4 ;  /* 0x0000000400038308 */ /* 0x000ff00000001000 */
[----:B------:R-:W0:Y:S02]  /*2c00*/  @P0 MUFU.RCP R0, R5 ;  /* 0x0000000500000308 */ /* 0x000e240000001000 */
[----:B0-----:R-:W-:-:S04]  /*2c10*/  @P0 FFMA R7, R5, R0, -1 ;  /* 0xbf80000005070423 */ /* 0x001fc80000000000 */
[----:B------:R-:W-:-:S04]  /*2c20*/  @P0 FADD.FTZ R7, -R7, -RZ ;  /* 0x800000ff07070221 */ /* 0x000fc80000010100 */
[----:B------:R-:W-:-:S04]  /*2c30*/  @P0 FFMA R0, R0, R7, R0 ;  /* 0x0000000700000223 */ /* 0x000fc80000000000 */
[----:B------:R-:W-:Y:S01]  /*2c40*/  @P0 FFMA R3, R0, 1.84467440737095516160e+19, RZ ;  /* 0x5f80000000030823 */ /* 0x000fe200000000ff */
[----:B------:R-:W-:Y:S06]  /*2c50*/  BRA `(.L_x_67) ;  /* 0x0000000000887947 */ /* 0x000fec0003800000 */
.L_x_66:
[----:B------:R-:W-:-:S05]  /*2c60*/  VIADD R9, R7, 0xffffff03 ;  /* 0xffffff0307097836 */ /* 0x000fca0000000000 */
[----:B------:R-:W-:-:S13]  /*2c70*/  ISETP.GT.U32.AND P0, PT, R9, 0x1, PT ;  /* 0x000000010900780c */ /* 0x000fda0003f04070 */
[----:B------:R-:W-:Y:S05]  /*2c80*/  @P0 BRA `(.L_x_68) ;  /* 0x0000000000780947 */ /* 0x000fea0003800000 */
[----:B------:R-:W-:Y:S01]  /*2c90*/  LOP3.LUT R0, R4, 0x7fffff, RZ, 0xc0, !PT ;  /* 0x007fffff04007812 */ /* 0x000fe200078ec0ff */
[----:B------:R-:W-:-:S03]  /*2ca0*/  HFMA2 R10, -RZ, RZ, 0, 1.78813934326171875e-07 ;  /* 0x00000003ff0a7431 */ /* 0x000fc600000001ff */
[----:B------:R-:W-:-:S04]  /*2cb0*/  LOP3.LUT R0, R0, 0x3f800000, RZ, 0xfc, !PT ;  /* 0x3f80000000007812 */ /* 0x000fc800078efcff */
[----:B------:R-:W0:Y:S01]  /*2cc0*/  MUFU.RCP R3, R0 ;  /* 0x0000000000037308 */ /* 0x000e220000001000 */
[----:B------:R-:W-:Y:S01]  /*2cd0*/  SHF.L.U32 R10, R10, R9, RZ ;  /* 0x000000090a0a7219 */ /* 0x000fe200000006ff */
[----:B0-----:R-:W-:-:S04]  /*2ce0*/  FFMA R5, R0, R3, -1 ;  /* 0xbf80000000057423 */ /* 0x001fc80000000003 */
[----:B------:R-:W-:-:S04]  /*2cf0*/  FADD.FTZ R8, -R5, -RZ ;  /* 0x800000ff05087221 */ /* 0x000fc80000010100 */
[CCC-:B------:R-:W-:Y:S01]  /*2d00*/  FFMA.RM R5, R3.reuse, R8.reuse, R3.reuse ;  /* 0x0000000803057223 */ /* 0x1c0fe20000004003 */
[----:B------:R-:W-:-:S04]  /*2d10*/  FFMA.RP R8, R3, R8, R3 ;  /* 0x0000000803087223 */ /* 0x000fc80000008003 */
[C---:B------:R-:W-:Y:S02]  /*2d20*/  LOP3.LUT R3, R5.reuse, 0x7fffff, RZ, 0xc0, !PT ;  /* 0x007fffff05037812 */ /* 0x040fe400078ec0ff */
[----:B------:R-:W-:Y:S02]  /*2d30*/  FSETP.NEU.FTZ.AND P0, PT, R5, R8, PT ;  /* 0x000000080500720b */ /* 0x000fe40003f1d000 */
[----:B------:R-:W-:Y:S02]  /*2d40*/  LOP3.LUT R3, R3, 0x800000, RZ, 0xfc, !PT ;  /* 0x0080000003037812 */ /* 0x000fe400078efcff */
[----:B------:R-:W-:Y:S02]  /*2d50*/  SEL R5, RZ, 0xffffffff, !P0 ;  /* 0xffffffffff057807 */ /* 0x000fe40004000000 */
[----:B------:R-:W-:Y:S02]  /*2d60*/  LOP3.LUT R10, R10, R3, RZ, 0xc0, !PT ;  /* 0x000000030a0a7212 */ /* 0x000fe400078ec0ff */
[----:B------:R-:W-:-:S02]  /*2d70*/  IADD3 R0, PT, PT, -R5, RZ, RZ ;  /* 0x000000ff05007210 */ /* 0x000fc40007ffe1ff */
[-C--:B------:R-:W-:Y:S02]  /*2d80*/  SHF.R.U32.HI R10, RZ, R9.reuse, R10 ;  /* 0x00000009ff0a7219 */ /* 0x080fe4000001160a */
[----:B------:R-:W-:Y:S02]  /*2d90*/  LOP3.LUT P1, RZ, R0, R9, R3, 0xf8, !PT ;  /* 0x0000000900ff7212 */ /* 0x000fe4000782f803 */
[C---:B------:R-:W-:Y:S02]  /*2da0*/  LOP3.LUT P0, RZ, R10.reuse, 0x1, RZ, 0xc0, !PT ;  /* 0x000000010aff7812 */ /* 0x040fe4000780c0ff */
[----:B------:R-:W-:-:S04]  /*2db0*/  LOP3.LUT P2, RZ, R10, 0x2, RZ, 0xc0, !PT ;  /* 0x000000020aff7812 */ /* 0x000fc8000784c0ff */
[----:B------:R-:W-:Y:S02]  /*2dc0*/  PLOP3.LUT P0, PT, P0, P1, P2, 0xe0, 0x0 ;  /* 0x000000000000781c */ /* 0x000fe40000703c20 */
[----:B------:R-:W-:Y:S02]  /*2dd0*/  LOP3.LUT P1, RZ, R4, 0x7fffff, RZ, 0xc0, !PT ;  /* 0x007fffff04ff7812 */ /* 0x000fe4000782c0ff */
[----:B------:R-:W-:-:S05]  /*2de0*/  SEL R0, RZ, 0x1, !P0 ;  /* 0x00000001ff007807 */ /* 0x000fca0004000000 */
[----:B------:R-:W-:-:S05]  /*2df0*/  IMAD.MOV R0, RZ, RZ, -R0 ;  /* 0x000000ffff007224 */ /* 0x000fca00078e0a00 */
[----:B------:R-:W-:Y:S02]  /*2e00*/  ISETP.GE.AND P0, PT, R0, RZ, PT ;  /* 0x000000ff0000720c */ /* 0x000fe40003f06270 */
[----:B------:R-:W-:-:S04]  /*2e10*/  IADD3 R0, PT, PT, R7, -0xfc, RZ ;  /* 0xffffff0407007810 */ /* 0x000fc80007ffe0ff */
[----:B------:R-:W-:-:S07]  /*2e20*/  SHF.R.U32.HI R3, RZ, R0, R3 ;  /* 0x00000000ff037219 */ /* 0x000fce0000011603 */
[----:B------:R-:W-:-:S05]  /*2e30*/  @!P0 IADD3 R3, PT, PT, R3, 0x1, RZ ;  /* 0x0000000103038810 */ /* 0x000fca0007ffe0ff */
[----:B------:R-:W-:-:S05]  /*2e40*/  @!P1 IMAD.SHL.U32 R3, R3, 0x2, RZ ;  /* 0x0000000203039824 */ /* 0x000fca00078e00ff */
[----:B------:R-:W-:Y:S01]  /*2e50*/  LOP3.LUT R3, R3, 0x80000000, R4, 0xf8, !PT ;  /* 0x8000000003037812 */ /* 0x000fe200078ef804 */
[----:B------:R-:W-:Y:S06]  /*2e60*/  BRA `(.L_x_67) ;  /* 0x0000000000047947 */ /* 0x000fec0003800000 */
.L_x_68:
[----:B------:R0:W1:Y:S02]  /*2e70*/  MUFU.RCP R3, R4 ;  /* 0x0000000400037308 */ /* 0x0000640000001000 */
.L_x_67:
[----:B------:R-:W-:Y:S05]  /*2e80*/  BSYNC.RECONVERGENT B1 ;  /* 0x0000000000017941 */ /* 0x000fea0003800200 */
.L_x_65:
[----:B-1----:R-:W-:Y:S01]  /*2e90*/  MOV R11, R3 ;  /* 0x00000003000b7202 */ /* 0x002fe20000000f00 */
[----:B------:R-:W-:-:S04]  /*2ea0*/  HFMA2 R3, -RZ, RZ, 0, 0 ;  /* 0x00000000ff037431 */ /* 0x000fc800000001ff */
[----:B0-----:R-:W-:Y:S05]  /*2eb0*/  RET.REL.NODEC R2 `(_Z12renderKernelPhiif) ;  /* 0xffffffd002507950 */ /* 0x001fea0003c3ffff */
        .weak           $__internal_1_$__cuda_sm20_sqrt_rn_f32_slowpath
        .type           $__internal_1_$__cuda_sm20_sqrt_rn_f32_slowpath,@function
        .size           $__internal_1_$__cuda_sm20_sqrt_rn_f32_slowpath,($__internal_2_$__cuda_sm3x_div_rn_noftz_f32_slowpath - $__internal_1_$__cuda_sm20_sqrt_rn_f32_slowpath)
$__internal_1_$__cuda_sm20_sqrt_rn_f32_slowpath:
[----:B------:R-:W-:-:S13]  /*2ec0*/  LOP3.LUT P0, RZ, R0, 0x7fffffff, RZ, 0xc0, !PT ;  /* 0x7fffffff00ff7812 */ /* 0x000fda000780c0ff */
[----:B------:R-:W-:Y:S01]  /*2ed0*/  @!P0 IMAD.MOV.U32 R16, RZ, RZ, R0 ;  /* 0x000000ffff108224 */ /* 0x000fe200078e0000 */
[----:B------:R-:W-:Y:S06]  /*2ee0*/  @!P0 BRA `(.L_x_69) ;  /* 0x0000000000408947 */ /* 0x000fec0003800000 */
[----:B------:R-:W-:-:S13]  /*2ef0*/  FSETP.GEU.FTZ.AND P0, PT, R0, RZ, PT ;  /* 0x000000ff0000720b */ /* 0x000fda0003f1e000 */
[----:B------:R-:W-:Y:S01]  /*2f00*/  @!P0 MOV R16, 0x7fffffff ;  /* 0x7fffffff00108802 */ /* 0x000fe20000000f00 */
[----:B------:R-:W-:Y:S06]  /*2f10*/  @!P0 BRA `(.L_x_69) ;  /* 0x0000000000348947 */ /* 0x000fec0003800000 */
[----:B------:R-:W-:-:S13]  /*2f20*/  FSETP.GTU.FTZ.AND P0, PT, |R0|, +INF , PT ;  /* 0x7f8000000000780b */ /* 0x000fda0003f1c200 */
[----:B------:R-:W-:Y:S01]  /*2f30*/  @P0 FADD.FTZ R16, R0, 1 ;  /* 0x3f80000000100421 */ /* 0x000fe20000010000 */
[----:B------:R-:W-:Y:S06]  /*2f40*/  @P0 BRA `(.L_x_69) ;  /* 0x0000000000280947 */ /* 0x000fec0003800000 */
[----:B------:R-:W-:-:S13]  /*2f50*/  FSETP.NEU.FTZ.AND P0, PT, |R0|, +INF , PT ;  /* 0x7f8000000000780b */ /* 0x000fda0003f1d200 */
[----:B------:R-:W-:-:S04]  /*2f60*/  @P0 FFMA R17, R0, 1.84467440737095516160e+19, RZ ;  /* 0x5f80000000110823 */ /* 0x000fc800000000ff */
[----:B------:R-:W0:Y:S02]  /*2f70*/  @P0 MUFU.RSQ R18, R17 ;  /* 0x0000001100120308 */ /* 0x000e240000001400 */
[----:B0-----:R-:W-:Y:S01]  /*2f80*/  @P0 FMUL.FTZ R10, R17, R18 ;  /* 0x00000012110a0220 */ /* 0x001fe20000410000 */
[----:B------:R-:W-:-:S03]  /*2f90*/  @P0 FMUL.FTZ R15, R18, 0.5 ;  /* 0x3f000000120f0820 */ /* 0x000fc60000410000 */
[----:B------:R-:W-:-:S04]  /*2fa0*/  @P0 FADD.FTZ R16, -R10, -RZ ;  /* 0x800000ff0a100221 */ /* 0x000fc80000010100 */
[----:B------:R-:W-:Y:S01]  /*2fb0*/  @P0 FFMA R19, R10, R16, R17 ;  /* 0x000000100a130223 */ /* 0x000fe20000000011 */
[----:B------:R-:W-:-:S03]  /*2fc0*/  @!P0 MOV R16, R0 ;  /* 0x0000000000108202 */ /* 0x000fc60000000f00 */
[----:B------:R-:W-:-:S04]  /*2fd0*/  @P0 FFMA R15, R19, R15, R10 ;  /* 0x0000000f130f0223 */ /* 0x000fc8000000000a */
[----:B------:R-:W-:-:S07]  /*2fe0*/  @P0 FMUL.FTZ R16, R15, 2.3283064365386962891e-10 ;  /* 0x2f8000000f100820 */ /* 0x000fce0000410000 */
.L_x_69:
[----:B------:R-:W-:Y:S02]  /*2ff0*/  HFMA2 R17, -RZ, RZ, 0, 0 ;  /* 0x00000000ff117431 */ /* 0x000fe400000001ff */
[----:B------:R-:W-:Y:S01]  /*3000*/  IMAD.MOV.U32 R0, RZ, RZ, R16 ;  /* 0x000000ffff007224 */ /* 0x000fe200078e0010 */
[----:B------:R-:W-:-:S04]  /*3010*/  MOV R16, R14 ;  /* 0x0000000e00107202 */ /* 0x000fc80000000f00 */
[----:B------:R-:W-:Y:S05]  /*3020*/  RET.REL.NODEC R16 `(_Z12renderKernelPhiif) ;  /* 0xffffffcc10f47950 */ /* 0x000fea0003c3ffff */
        .weak           $__internal_2_$__cuda_sm3x_div_rn_noftz_f32_slowpath
        .type           $__internal_2_$__cuda_sm3x_div_rn_noftz_f32_slowpath,@function
        .size           $__internal_2_$__cuda_sm3x_div_rn_noftz_f32_slowpath,(.L_x_84 - $__internal_2_$__cuda_sm3x_div_rn_noftz_f32_slowpath)
$__internal_2_$__cuda_sm3x_div_rn_noftz_f32_slowpath:
[----:B------:R-:W-:Y:S01]  /*3030*/  SHF.R.U32.HI R7, RZ, 0x17, R20 ;  /* 0x00000017ff077819 */ /* 0x000fe20000011614 */
[----:B------:R-:W-:Y:S01]  /*3040*/  BSSY.RECONVERGENT B1, `(.L_x_70) ;  /* 0x0000063000017945 */ /* 0x000fe20003800200 */
[----:B------:R-:W-:Y:S02]  /*3050*/  SHF.R.U32.HI R10, RZ, 0x17, R17 ;  /* 0x00000017ff0a7819 */ /* 0x000fe40000011611 */
[----:B------:R-:W-:Y:S02]  /*3060*/  LOP3.LUT R7, R7, 0xff, RZ, 0xc0, !PT ;  /* 0x000000ff07077812 */ /* 0x000fe400078ec0ff */
[----:B------:R-:W-:Y:S02]  /*3070*/  LOP3.LUT R10, R10, 0xff, RZ, 0xc0, !PT ;  /* 0x000000ff0a0a7812 */ /* 0x000fe400078ec0ff */
[----:B------:R-:W-:Y:S01]  /*3080*/  MOV R16, R20 ;  /* 0x0000001400107202 */ /* 0x000fe20000000f00 */
[----:B------:R-:W-:Y:S01]  /*3090*/  VIADD R0, R7, 0xffffffff ;  /* 0xffffffff07007836 */ /* 0x000fe20000000000 */
[----:B------:R-:W-:-:S04]  /*30a0*/  IADD3 R15, PT, PT, R10, -0x1, RZ ;  /* 0xffffffff0a0f7810 */ /* 0x000fc80007ffe0ff */
[----:B------:R-:W-:-:S04]  /*30b0*/  ISETP.GT.U32.AND P0, PT, R0, 0xfd, PT ;  /* 0x000000fd0000780c */ /* 0x000fc80003f04070 */
[----:B------:R-:W-:-:S13]  /*30c0*/  ISETP.GT.U32.OR P0, PT, R15, 0xfd, P0 ;  /* 0x000000fd0f00780c */ /* 0x000fda0000704470 */
[----:B------:R-:W-:Y:S01]  /*30d0*/  @!P0 IMAD.MOV.U32 R8, RZ, RZ, RZ ;  /* 0x000000ffff088224 */ /* 0x000fe200078e00ff */
[----:B------:R-:W-:Y:S06]  /*30e0*/  @!P0 BRA `(.L_x_71) ;  /* 0x00000000005c8947 */ /* 0x000fec0003800000 */
[----:B------:R-:W-:Y:S02]  /*30f0*/  FSETP.GTU.FTZ.AND P0, PT, |R17|, +INF , PT ;  /* 0x7f8000001100780b */ /* 0x000fe40003f1c200 */
[----:B------:R-:W-:-:S04]  /*3100*/  FSETP.GTU.FTZ.AND P1, PT, |R20|, +INF , PT ;  /* 0x7f8000001400780b */ /* 0x000fc80003f3c200 */
[----:B------:R-:W-:-:S13]  /*3110*/  PLOP3.LUT P0, PT, P0, P1, PT, 0xf8, 0x8f ;  /* 0x00000000008f781c */ /* 0x000fda0000703f70 */
[----:B------:R-:W-:Y:S05]  /*3120*/  @P0 BRA `(.L_x_72) ;  /* 0x00000004004c0947 */ /* 0x000fea0003800000 */
[----:B------:R-:W-:-:S13]  /*3130*/  LOP3.LUT P0, RZ, R16, 0x7fffffff, R17, 0xc8, !PT ;  /* 0x7fffffff10ff7812 */ /* 0x000fda000780c811 */
[----:B------:R-:W-:Y:S05]  /*3140*/  @!P0 BRA `(.L_x_73) ;  /* 0x00000004003c8947 */ /* 0x000fea0003800000 */
[C---:B------:R-:W-:Y:S02]  /*3150*/  FSETP.NEU.FTZ.AND P0, PT, |R17|.reuse, +INF , PT ;  /* 0x7f8000001100780b */ /* 0x040fe40003f1d200 */
[----:B------:R-:W-:Y:S02]  /*3160*/  FSETP.NEU.FTZ.AND P2, PT, |R20|, +INF , PT ;  /* 0x7f8000001400780b */ /* 0x000fe40003f5d200 */
[----:B------:R-:W-:-:S11]  /*3170*/  FSETP.NEU.FTZ.AND P1, PT, |R17|, +INF , PT ;  /* 0x7f8000001100780b */ /* 0x000fd60003f3d200 */
[----:B------:R-:W-:Y:S05]  /*3180*/  @!P2 BRA !P0, `(.L_x_73) ;  /* 0x00000004002ca947 */ /* 0x000fea0004000000 */
[----:B------:R-:W-:-:S04]  /*3190*/  LOP3.LUT P0, RZ, R17, 0x7fffffff, RZ, 0xc0, !PT ;  /* 0x7fffffff11ff7812 */ /* 0x000fc8000780c0ff */
[----:B------:R-:W-:-:S13]  /*31a0*/  PLOP3.LUT P0, PT, P2, P0, PT, 0x2f, 0xf2 ;  /* 0x0000000000f2781c */ /* 0x000fda0001700577 */
[----:B------:R-:W-:Y:S05]  /*31b0*/  @P0 BRA `(.L_x_74) ;  /* 0x0000000400180947 */ /* 0x000fea0003800000 */
[----:B------:R-:W-:-:S04]  /*31c0*/  LOP3.LUT P0, RZ, R16, 0x7fffffff, RZ, 0xc0, !PT ;  /* 0x7fffffff10ff7812 */ /* 0x000fc8000780c0ff */
[----:B------:R-:W-:-:S13]  /*31d0*/  PLOP3.LUT P0, PT, P1, P0, PT, 0x2f, 0xf2 ;  /* 0x0000000000f2781c */ /* 0x000fda0000f00577 */
[----:B------:R-:W-:Y:S05]  /*31e0*/  @P0 BRA `(.L_x_75) ;  /* 0x0000000400000947 */ /* 0x000fea0003800000 */
[----:B------:R-:W-:Y:S02]  /*31f0*/  ISETP.GE.AND P0, PT, R15, RZ, PT ;  /* 0x000000ff0f00720c */ /* 0x000fe40003f06270 */
[----:B------:R-:W-:-:S11]  /*3200*/  ISETP.GE.AND P1, PT, R0, RZ, PT ;  /* 0x000000ff0000720c */ /* 0x000fd60003f26270 */
[----:B------:R-:W-:Y:S01]  /*3210*/  @P0 MOV R8, RZ ;  /* 0x000000ff00080202 */ /* 0x000fe20000000f00 */
[----:B------:R-:W-:Y:S01]  /*3220*/  @!P0 FFMA R17, R17, 1.84467440737095516160e+19, RZ ;  /* 0x5f80000011118823 */ /* 0x000fe200000000ff */
[----:B------:R-:W-:Y:S01]  /*3230*/  @!P0 MOV R8, 0xffffffc0 ;  /* 0xffffffc000088802 */ /* 0x000fe20000000f00 */
[----:B------:R-:W-:-:S04]  /*3240*/  @!P1 FFMA R16, R20, 1.84467440737095516160e+19, RZ ;  /* 0x5f80000014109823 */ /* 0x000fc800000000ff */
[----:B------:R-:W-:-:S07]  /*3250*/  @!P1 VIADD R8, R8, 0x40 ;  /* 0x0000004008089836 */ /* 0x000fce0000000000 */
.L_x_71:
[----:B------:R-:W-:Y:S01]  /*3260*/  LEA R23, R7, 0xc0800000, 0x17 ;  /* 0xc080000007177811 */ /* 0x000fe200078eb8ff */
[----:B------:R-:W-:Y:S01]  /*3270*/  BSSY.RECONVERGENT B2, `(.L_x_76) ;  /* 0x0000036000027945 */ /* 0x000fe20003800200 */
[----:B------:R-:W-:Y:S02]  /*3280*/  IADD3 R10, PT, PT, R10, -0x7f, RZ ;  /* 0xffffff810a0a7810 */ /* 0x000fe40007ffe0ff */
[----:B------:R-:W-:-:S03]  /*3290*/  IADD3 R23, PT, PT, -R23, R16, RZ ;  /* 0x0000001017177210 */ /* 0x000fc60007ffe1ff */
[----:B------:R-:W-:Y:S01]  /*32a0*/  IMAD R0, R10, -0x800000, R17 ;  /* 0xff8000000a007824 */ /* 0x000fe200078e0211 */
[----:B------:R-:W0:Y:S01]  /*32b0*/  MUFU.RCP R16, R23 ;  /* 0x0000001700107308 */ /* 0x000e220000001000 */
[----:B------:R-:W-:-:S04]  /*32c0*/  FADD.FTZ R15, -R23, -RZ ;  /* 0x800000ff170f7221 */ /* 0x000fc80000010100 */
[----:B0-----:R-:W-:-:S04]  /*32d0*/  FFMA R19, R16, R15, 1 ;  /* 0x3f80000010137423 */ /* 0x001fc8000000000f */
[----:B------:R-:W-:Y:S01]  /*32e0*/  FFMA R17, R16, R19, R16 ;  /* 0x0000001310117223 */ /* 0x000fe20000000010 */
[----:B------:R-:W-:-:S03]  /*32f0*/  IADD3 R19, PT, PT, R10, 0x7f, -R7 ;  /* 0x0000007f0a137810 */ /* 0x000fc60007ffe807 */
[----:B------:R-:W-:Y:S02]  /*3300*/  FFMA R16, R0, R17, RZ ;  /* 0x0000001100107223 */ /* 0x000fe400000000ff */
[----:B------:R-:W-:Y:S02]  /*3310*/  IMAD.IADD R19, R19, 0x1, R8 ;  /* 0x0000000113137824 */ /* 0x000fe400078e0208 */
[----:B------:R-:W-:-:S04]  /*3320*/  FFMA R18, R15, R16, R0 ;  /* 0x000000100f127223 */ /* 0x000fc80000000000 */
[----:B------:R-:W-:-:S04]  /*3330*/  FFMA R16, R17, R18, R16 ;  /* 0x0000001211107223 */ /* 0x000fc80000000010 */
[----:B------:R-:W-:-:S04]  /*3340*/  FFMA R15, R15, R16, R0 ;  /* 0x000000100f0f7223 */ /* 0x000fc80000000000 */
[----:B------:R-:W-:-:S05]  /*3350*/  FFMA R0, R17, R15, R16 ;  /* 0x0000000f11007223 */ /* 0x000fca0000000010 */
[----:B------:R-:W-:-:S04]  /*3360*/  SHF.R.U32.HI R7, RZ, 0x17, R0 ;  /* 0x00000017ff077819 */ /* 0x000fc80000011600 */
[----:B------:R-:W-:-:S04]  /*3370*/  LOP3.LUT R8, R7, 0xff, RZ, 0xc0, !PT ;  /* 0x000000ff07087812 */ /* 0x000fc800078ec0ff */
[----:B------:R-:W-:-:S04]  /*3380*/  IADD3 R7, PT, PT, R8, R19, RZ ;  /* 0x0000001308077210 */ /* 0x000fc80007ffe0ff */
[----:B------:R-:W-:-:S04]  /*3390*/  IADD3 R8, PT, PT, R7, -0x1, RZ ;  /* 0xffffffff07087810 */ /* 0x000fc80007ffe0ff */
[----:B------:R-:W-:-:S13]  /*33a0*/  ISETP.GE.U32.AND P0, PT, R8, 0xfe, PT ;  /* 0x000000fe0800780c */ /* 0x000fda0003f06070 */
[----:B------:R-:W-:Y:S05]  /*33b0*/  @!P0 BRA `(.L_x_77) ;  /* 0x0000000000808947 */ /* 0x000fea0003800000 */
[----:B------:R-:W-:-:S13]  /*33c0*/  ISETP.GT.AND P0, PT, R7, 0xfe, PT ;  /* 0x000000fe0700780c */ /* 0x000fda0003f04270 */
[----:B------:R-:W-:Y:S05]  /*33d0*/  @P0 BRA `(.L_x_78) ;  /* 0x00000000006c0947 */ /* 0x000fea0003800000 */
[----:B------:R-:W-:-:S13]  /*33e0*/  ISETP.GE.AND P0, PT, R7, 0x1, PT ;  /* 0x000000010700780c */ /* 0x000fda0003f06270 */
[----:B------:R-:W-:Y:S05]  /*33f0*/  @P0 BRA `(.L_x_79) ;  /* 0x0000000000740947 */ /* 0x000fea0003800000 */
[----:B------:R-:W-:Y:S02]  /*3400*/  ISETP.GE.AND P0, PT, R7, -0x18, PT ;  /* 0xffffffe80700780c */ /* 0x000fe40003f06270 */
[----:B------:R-:W-:-:S11]  /*3410*/  LOP3.LUT R0, R0, 0x80000000, RZ, 0xc0, !PT ;  /* 0x8000000000007812 */ /* 0x000fd600078ec0ff */
[----:B------:R-:W-:Y:S05]  /*3420*/  @!P0 BRA `(.L_x_79) ;  /* 0x0000000000688947 */ /* 0x000fea0003800000 */
[CCC-:B------:R-:W-:Y:S01]  /*3430*/  FFMA.RZ R8, R17.reuse, R15.reuse, R16.reuse ;  /* 0x0000000f11087223 */ /* 0x1c0fe2000000c010 */
[CCC-:B------:R-:W-:Y:S01]  /*3440*/  FFMA.RP R10, R17.reuse, R15.reuse, R16.reuse ;  /* 0x0000000f110a7223 */ /* 0x1c0fe20000008010 */
[----:B------:R-:W-:Y:S01]  /*3450*/  FFMA.RM R17, R17, R15, R16 ;  /* 0x0000000f11117223 */ /* 0x000fe20000004010 */
[C---:B------:R-:W-:Y:S01]  /*3460*/  VIADD R15, R7.reuse, 0x20 ;  /* 0x00000020070f7836 */ /* 0x040fe20000000000 */
[C---:B------:R-:W-:Y:S02]  /*3470*/  ISETP.NE.AND P2, PT, R7.reuse, RZ, PT ;  /* 0x000000ff0700720c */ /* 0x040fe40003f45270 */
[----:B------:R-:W-:Y:S02]  /*3480*/  LOP3.LUT R8, R8, 0x7fffff, RZ, 0xc0, !PT ;  /* 0x007fffff08087812 */ /* 0x000fe400078ec0ff */
[----:B------:R-:W-:Y:S02]  /*3490*/  ISETP.NE.AND P1, PT, R7, RZ, PT ;  /* 0x000000ff0700720c */ /* 0x000fe40003f25270 */
[----:B------:R-:W-:-:S02]  /*34a0*/  LOP3.LUT R8, R8, 0x800000, RZ, 0xfc, !PT ;  /* 0x0080000008087812 */ /* 0x000fc400078efcff */
[----:B------:R-:W-:Y:S02]  /*34b0*/  IADD3 R7, PT, PT, -R7, RZ, RZ ;  /* 0x000000ff07077210 */ /* 0x000fe40007ffe1ff */
[----:B------:R-:W-:Y:S02]  /*34c0*/  SHF.L.U32 R15, R8, R15, RZ ;  /* 0x0000000f080f7219 */ /* 0x000fe400000006ff */
[----:B------:R-:W-:Y:S02]  /*34d0*/  FSETP.NEU.FTZ.AND P0, PT, R10, R17, PT ;  /* 0x000000110a00720b */ /* 0x000fe40003f1d000 */
[----:B------:R-:W-:Y:S02]  /*34e0*/  SEL R7, R7, RZ, P2 ;  /* 0x000000ff07077207 */ /* 0x000fe40001000000 */
[----:B------:R-:W-:Y:S02]  /*34f0*/  ISETP.NE.AND P1, PT, R15, RZ, P1 ;  /* 0x000000ff0f00720c */ /* 0x000fe40000f25270 */
[----:B------:R-:W-:-:S02]  /*3500*/  SHF.R.U32.HI R10, RZ, R7, R8 ;  /* 0x00000007ff0a7219 */ /* 0x000fc40000011608 */
[----:B------:R-:W-:Y:S02]  /*3510*/  PLOP3.LUT P0, PT, P0, P1, PT, 0xf8, 0x8f ;  /* 0x00000000008f781c */ /* 0x000fe40000703f70 */
[----:B------:R-:W-:Y:S02]  /*3520*/  SHF.R.U32.HI R8, RZ, 0x1, R10 ;  /* 0x00000001ff087819 */ /* 0x000fe4000001160a */
[----:B------:R-:W-:-:S04]  /*3530*/  SEL R7, RZ, 0x1, !P0 ;  /* 0x00000001ff077807 */ /* 0x000fc80004000000 */
[----:B------:R-:W-:-:S04]  /*3540*/  LOP3.LUT R7, R7, 0x1, R8, 0xf8, !PT ;  /* 0x0000000107077812 */ /* 0x000fc800078ef808 */
[----:B------:R-:W-:-:S04]  /*3550*/  LOP3.LUT R7, R7, R10, RZ, 0xc0, !PT ;  /* 0x0000000a07077212 */ /* 0x000fc800078ec0ff */
[----:B------:R-:W-:-:S04]  /*3560*/  IADD3 R7, PT, PT, R8, R7, RZ ;  /* 0x0000000708077210 */ /* 0x000fc80007ffe0ff */
[----:B------:R-:W-:Y:S01]  /*3570*/  LOP3.LUT R0, R7, R0, RZ, 0xfc, !PT ;  /* 0x0000000007007212 */ /* 0x000fe200078efcff */
[----:B------:R-:W-:Y:S06]  /*3580*/  BRA `(.L_x_79) ;  /* 0x0000000000107947 */ /* 0x000fec0003800000 */
.L_x_78:
[----:B------:R-:W-:-:S04]  /*3590*/  LOP3.LUT R0, R0, 0x80000000, RZ, 0xc0, !PT ;  /* 0x8000000000007812 */ /* 0x000fc800078ec0ff */
[----:B------:R-:W-:Y:S01]  /*35a0*/  LOP3.LUT R0, R0, 0x7f800000, RZ, 0xfc, !PT ;  /* 0x7f80000000007812 */ /* 0x000fe200078efcff */
[----:B------:R-:W-:Y:S06]  /*35b0*/  BRA `(.L_x_79) ;  /* 0x0000000000047947 */ /* 0x000fec0003800000 */
.L_x_77:
[----:B------:R-:W-:-:S07]  /*35c0*/  IMAD R0, R19, 0x800000, R0 ;  /* 0x0080000013007824 */ /* 0x000fce00078e0200 */
.L_x_79:
[----:B------:R-:W-:Y:S05]  /*35d0*/  BSYNC.RECONVERGENT B2 ;  /* 0x0000000000027941 */ /* 0x000fea0003800200 */
.L_x_76:
[----:B------:R-:W-:Y:S05]  /*35e0*/  BRA `(.L_x_80) ;  /* 0x0000000000207947 */ /* 0x000fea0003800000 */
.L_x_75:
[----:B------:R-:W-:-:S04]  /*35f0*/  LOP3.LUT R16, R16, 0x80000000, R17, 0x48, !PT ;  /* 0x8000000010107812 */ /* 0x000fc800078e4811 */
[----:B------:R-:W-:Y:S01]  /*3600*/  LOP3.LUT R0, R16, 0x7f800000, RZ, 0xfc, !PT ;  /* 0x7f80000010007812 */ /* 0x000fe200078efcff */
[----:B------:R-:W-:Y:S06]  /*3610*/  BRA `(.L_x_80) ;  /* 0x0000000000147947 */ /* 0x000fec0003800000 */
.L_x_74:
[----:B------:R-:W-:Y:S01]  /*3620*/  LOP3.LUT R0, R16, 0x80000000, R17, 0x48, !PT ;  /* 0x8000000010007812 */ /* 0x000fe200078e4811 */
[----:B------:R-:W-:Y:S06]  /*3630*/  BRA `(.L_x_80) ;  /* 0x00000000000c7947 */ /* 0x000fec0003800000 */
.L_x_73:
[----:B------:R-:W0:Y:S01]  /*3640*/  MUFU.RSQ R0, -QNAN ;  /* 0xffc0000000007908 */ /* 0x000e220000001400 */
[----:B------:R-:W-:Y:S05]  /*3650*/  BRA `(.L_x_80) ;  /* 0x0000000000047947 */ /* 0x000fea0003800000 */
.L_x_72:
[----:B------:R-:W-:-:S07]  /*3660*/  FADD.FTZ R0, R17, R20 ;  /* 0x0000001411007221 */ /* 0x000fce0000010000 */
.L_x_80:
[----:B------:R-:W-:Y:S05]  /*3670*/  BSYNC.RECONVERGENT B1 ;  /* 0x0000000000017941 */ /* 0x000fea0003800200 */
.L_x_70:
[----:B------:R-:W-:Y:S01]  /*3680*/  HFMA2 R17, -RZ, RZ, 0, 0 ;  /* 0x00000000ff117431 */ /* 0x000fe200000001ff */
[----:B------:R-:W-:-:S04]  /*3690*/  MOV R16, R14 ;  /* 0x0000000e00107202 */ /* 0x000fc80000000f00 */
[----:B0-----:R-:W-:Y:S05]  /*36a0*/  RET.REL.NODEC R16 `(_Z12renderKernelPhiif) ;  /* 0xffffffc810547950 */ /* 0x001fea0003c3ffff */
.L_x_81:
[----:B------:R-:W-:-:S00]  /*36b0*/  BRA `(.L_x_81) ;  /* 0xfffffffc00fc7947 */ /* 0x000fc0000383ffff */
[----:B------:R-:W-:-:S00]  /*36c0*/  NOP ;  /* 0x0000000000007918 */ /* 0x000fc00000000000 */
        /* <DEDUP_REMOVED lines=11> */
.L_x_84:


//--------------------- .nv.global.init           --------------------------
	.section	.nv.global.init,"aw",@progbits
	.align	4
.nv.global.init:
	.type		__cudart_i2opi_f,@object
	.size		__cudart_i2opi_f,(.L_0 - __cudart_i2opi_f)
__cudart_i2opi_f:
        /*0000*/ 	.byte	0x41, 0x90, 0x43, 0x3c, 0x99, 0x95, 0x62, 0xdb, 0xc0, 0xdd, 0x34, 0xf5, 0xd1, 0x57, 0x27, 0xfc
        /*0010*/ 	.byte	0x29, 0x15, 0x44, 0x4e, 0x6e, 0x83, 0xf9, 0xa2
.L_0:


//--------------------- .nv.shared.reserved.0     --------------------------
	.section	.nv.shared.reserved.0,"aw",@nobits
	.weak		__nv_reservedSMEM_offset_0_alias
	.size		__nv_reservedSMEM_offset_0_alias, 0, 64
	.other		__nv_reservedSMEM_offset_0_alias,@"STO_CUDA_RESERVED_SHARED STV_DEFAULT"
__nv_reservedSMEM_offset_0_alias:
	.zero		0
	.zero		64


//--------------------- .nv.constant0._Z12renderKernelPhiif --------------------------
	.section	.nv.constant0._Z12renderKernelPhiif,"a",@progbits
	.sectionflags	@""
	.align	4
.nv.constant0._Z12renderKernelPhiif:
	.zero		916


//--------------------- SYMBOLS --------------------------

	.type		.nv.reservedSmem.offset0,@object
	.size		.nv.reservedSmem.offset0,0x4
